// auto-generated by cutlass_sweep.gemm — config: {"arch": "sm_100", "cluster_m": 8, "cluster_n": 1, "dtype": "fp32", "dtype_b": "fp32", "layout": "nt", "stages": 0, "tile_k": 32, "tile_m": 128, "tile_n": 64}
#include "cutlass/cutlass.h"
#include "cutlass/gemm/collective/collective_builder.hpp"
#include "cutlass/gemm/device/gemm_universal_adapter.h"
#include "cutlass/gemm/kernel/gemm_universal.hpp"
#include "cutlass/epilogue/collective/collective_builder.hpp"

using ElemA = float;
using ElemB = float;
using ElemCD = float;
using Acc  = float;
using TileShape    = cute::Shape<cute::_128, cute::_64, cute::_32>;
using ClusterShape = cute::Shape<cute::_8, cute::_1, cute::_1>;

using CollectiveEpilogue = typename cutlass::epilogue::collective::CollectiveBuilder<
    cutlass::arch::Sm100, cutlass::arch::OpClassTensorOp,
    TileShape, ClusterShape,
    cutlass::epilogue::collective::EpilogueTileAuto,
    Acc, Acc,
    ElemCD, cutlass::layout::RowMajor, 128 / cutlass::sizeof_bits<ElemCD>::value,
    ElemCD, cutlass::layout::RowMajor, 128 / cutlass::sizeof_bits<ElemCD>::value,
    cutlass::epilogue::collective::EpilogueScheduleAuto
  >::CollectiveOp;

using CollectiveMainloop = typename cutlass::gemm::collective::CollectiveBuilder<
    cutlass::arch::Sm100, cutlass::arch::OpClassTensorOp,
    ElemA, cutlass::layout::RowMajor, 128 / cutlass::sizeof_bits<ElemA>::value,
    ElemB, cutlass::layout::ColumnMajor, 128 / cutlass::sizeof_bits<ElemB>::value,
    Acc,
    TileShape, ClusterShape,
    cutlass::gemm::collective::StageCountAutoCarveout<static_cast<int>(sizeof(typename CollectiveEpilogue::SharedStorage))>,
    cutlass::gemm::collective::KernelScheduleAuto
  >::CollectiveOp;

using GemmKernel = cutlass::gemm::kernel::GemmUniversal<
    cute::Shape<int,int,int,int>,
    CollectiveMainloop,
    CollectiveEpilogue
>;
using Gemm = cutlass::gemm::device::GemmUniversalAdapter<GemmKernel>;

// Force the device kernel symbol into the cubin without needing a host main.
auto* _anchor = &cutlass::device_kernel<GemmKernel>;


// ===== COMPILED SASS (sm_100a) =====

	.target	sm_100a

	.elftype	@"ET_EXEC"


//--------------------- .note.nv.tkinfo           --------------------------
	.section	.note.nv.tkinfo,"",@"SHT_NOTE"
	.sectionflags	@"SHF_NOTE_NV_TKINFO"
	.tkinfo
        /*0018*/ 	.word	0x00000002
        /*0030*/ 	.string	""
        /*0030*/ 	.string	"ptxas"
        /*0030*/ 	.string	"Cuda compilation tools, release 13.0, V13.0.88"
        /*0030*/ 	.string	"Build cuda_13.0.r13.0/compiler.36424714_0"
        /*0030*/ 	.string	"-arch sm_100a -m 64 "



//--------------------- .note.nv.cuinfo           --------------------------
	.section	.note.nv.cuinfo,"",@"SHT_NOTE"
	.sectionflags	@"SHF_NOTE_NV_CUINFO"
        /*0018*/ 	.short	0x0002
        /*001a*/ 	.short	0x0064
        /*001c*/ 	.short	0x0082
	.zero		2


//--------------------- .nv.info                  --------------------------
	.section	.nv.info,"",@"SHT_CUDA_INFO"
	.align	4


	//----- nvinfo : EIATTR_REGCOUNT
	.align		4
        /*0000*/ 	.byte	0x04, 0x2f
        /*0002*/ 	.short	(.L_19 - .L_18)
	.align		4
.L_18:
        /*0004*/ 	.word	index@(_ZN7cutlass13device_kernelINS_4gemm6kernel13GemmUniversalIN4cute5tupleIJiiiiEEENS1_10collective13CollectiveMmaINS1_35MainloopSm100TmaUmmaWarpSpecializedILi16ELi2ELi4ENS5_IJNS4_1CILi8EEENSA_ILi1EEESC_EEEEENS5_IJNSA_ILi128EEENSA_ILi64EEENSA_ILi32EEEEEEfNS5_IJlSC_lEEEfSJ_NS4_8TiledMMAINS4_8MMA_AtomIJNS4_23SM100_MMA_TF32_2x1SM_SSINS_10tfloat32_tESN_fLi128ELi64ELNS4_4UMMA5MajorE0ELSP_0ELNSO_7ScaleInE0ELSQ_0EEEEEENS4_6LayoutINS5_IJSC_SC_SC_EEENS5_IJNSA_ILi0EEESV_SV_EEEEENS5_IJNS4_10UnderscoreESY_SY_EEEEENS4_18SM100_TMA_2SM_LOADENS4_14ComposedLayoutINS4_7SwizzleILi3ELi4ELi3EEENS4_18smem_ptr_flag_bitsILi32EEENST_INS5_IJSB_SH_EEENS5_IJSH_SC_EEEEEEEvNS4_8identityENS4_28SM100_TMA_2SM_LOAD_MULTICASTES1A_vS1B_EENS_8epilogue10collective18CollectiveEpilogueINS1E_23Sm100TmaWarpSpecializedILi3ELi2ELi16ELb1ELb0EEEJNS5_IJSG_SG_SH_EEENS5_IJNST_ISG_SC_EENST_INS5_IJNSA_ILi16EEENSA_ILi2EEEEEENS5_IJSC_SH_EEEEEEEEfSJ_fSJ_NS1E_6fusion15FusionCallbacksIS1I_NS1R_17LinearCombinationIffffLNS_15FloatRoundStyleE2EEES1J_S1Q_JEEENS4_5SM1004TMEM4LOAD26SM100_TMEM_LOAD_32dp32b16xENS4_13SM90_TMA_LOADENS12_INS13_ILi2ELi4ELi3EEES16_NST_INS5_IJSB_S1L_EEENS5_IJS1L_SC_EEEEEEENS4_39AutoVectorizingCopyWithAssumedAlignmentILi128EEENS4_14SM90_TMA_STOREES26_S28_S28_EEEvvEEEEvNT_6ParamsE)
        /*0008*/ 	.word	0x0000005d


	//----- nvinfo : EIATTR_FRAME_SIZE
	.align		4
.L_19:
        /*000c*/ 	.byte	0x04, 0x11
        /*000e*/ 	.short	(.L_21 - .L_20)
	.align		4
.L_20:
        /*0010*/ 	.word	index@($__internal_2_$__cuda_sm10x_tcgen05_guardrail_trap_unallocated_columns_being_dealloced)
        /*0014*/ 	.word	0x00000000


	//----- nvinfo : EIATTR_FRAME_SIZE
	.align		4
.L_21:
        /*0018*/ 	.byte	0x04, 0x11
        /*001a*/ 	.short	(.L_23 - .L_22)
	.align		4
.L_22:
        /*001c*/ 	.word	index@($__internal_1_$__cuda_sm10x_tcgen05_guardrail_trap_phase_invalid_during_alloc)
        /*0020*/ 	.word	0x00000000


	//----- nvinfo : EIATTR_FRAME_SIZE
	.align		4
.L_23:
        /*0024*/ 	.byte	0x04, 0x11
        /*0026*/ 	.short	(.L_25 - .L_24)
	.align		4
.L_24:
        /*0028*/ 	.word	index@($__internal_0_$__cuda_sm10x_tcgen05_guardrail_trap_col_being_dealloced_not_returned_by_alloc)
        /*002c*/ 	.word	0x00000000


	//----- nvinfo : EIATTR_FRAME_SIZE
	.align		4
.L_25:
        /*0030*/ 	.byte	0x04, 0x11
        /*0032*/ 	.short	(.L_27 - .L_26)
	.align		4
.L_26:
        /*0034*/ 	.word	index@(_ZN7cutlass13device_kernelINS_4gemm6kernel13GemmUniversalIN4cute5tupleIJiiiiEEENS1_10collective13CollectiveMmaINS1_35MainloopSm100TmaUmmaWarpSpecializedILi16ELi2ELi4ENS5_IJNS4_1CILi8EEENSA_ILi1EEESC_EEEEENS5_IJNSA_ILi128EEENSA_ILi64EEENSA_ILi32EEEEEEfNS5_IJlSC_lEEEfSJ_NS4_8TiledMMAINS4_8MMA_AtomIJNS4_23SM100_MMA_TF32_2x1SM_SSINS_10tfloat32_tESN_fLi128ELi64ELNS4_4UMMA5MajorE0ELSP_0ELNSO_7ScaleInE0ELSQ_0EEEEEENS4_6LayoutINS5_IJSC_SC_SC_EEENS5_IJNSA_ILi0EEESV_SV_EEEEENS5_IJNS4_10UnderscoreESY_SY_EEEEENS4_18SM100_TMA_2SM_LOADENS4_14ComposedLayoutINS4_7SwizzleILi3ELi4ELi3EEENS4_18smem_ptr_flag_bitsILi32EEENST_INS5_IJSB_SH_EEENS5_IJSH_SC_EEEEEEEvNS4_8identityENS4_28SM100_TMA_2SM_LOAD_MULTICASTES1A_vS1B_EENS_8epilogue10collective18CollectiveEpilogueINS1E_23Sm100TmaWarpSpecializedILi3ELi2ELi16ELb1ELb0EEEJNS5_IJSG_SG_SH_EEENS5_IJNST_ISG_SC_EENST_INS5_IJNSA_ILi16EEENSA_ILi2EEEEEENS5_IJSC_SH_EEEEEEEEfSJ_fSJ_NS1E_6fusion15FusionCallbacksIS1I_NS1R_17LinearCombinationIffffLNS_15FloatRoundStyleE2EEES1J_S1Q_JEEENS4_5SM1004TMEM4LOAD26SM100_TMEM_LOAD_32dp32b16xENS4_13SM90_TMA_LOADENS12_INS13_ILi2ELi4ELi3EEES16_NST_INS5_IJSB_S1L_EEENS5_IJS1L_SC_EEEEEEENS4_39AutoVectorizingCopyWithAssumedAlignmentILi128EEENS4_14SM90_TMA_STOREES26_S28_S28_EEEvvEEEEvNT_6ParamsE)
        /*0038*/ 	.word	0x00000000


	//----- nvinfo : EIATTR_MIN_STACK_SIZE
	.align		4
.L_27:
        /*003c*/ 	.byte	0x04, 0x12
        /*003e*/ 	.short	(.L_29 - .L_28)
	.align		4
.L_28:
        /*0040*/ 	.word	index@(_ZN7cutlass13device_kernelINS_4gemm6kernel13GemmUniversalIN4cute5tupleIJiiiiEEENS1_10collective13CollectiveMmaINS1_35MainloopSm100TmaUmmaWarpSpecializedILi16ELi2ELi4ENS5_IJNS4_1CILi8EEENSA_ILi1EEESC_EEEEENS5_IJNSA_ILi128EEENSA_ILi64EEENSA_ILi32EEEEEEfNS5_IJlSC_lEEEfSJ_NS4_8TiledMMAINS4_8MMA_AtomIJNS4_23SM100_MMA_TF32_2x1SM_SSINS_10tfloat32_tESN_fLi128ELi64ELNS4_4UMMA5MajorE0ELSP_0ELNSO_7ScaleInE0ELSQ_0EEEEEENS4_6LayoutINS5_IJSC_SC_SC_EEENS5_IJNSA_ILi0EEESV_SV_EEEEENS5_IJNS4_10UnderscoreESY_SY_EEEEENS4_18SM100_TMA_2SM_LOADENS4_14ComposedLayoutINS4_7SwizzleILi3ELi4ELi3EEENS4_18smem_ptr_flag_bitsILi32EEENST_INS5_IJSB_SH_EEENS5_IJSH_SC_EEEEEEEvNS4_8identityENS4_28SM100_TMA_2SM_LOAD_MULTICASTES1A_vS1B_EENS_8epilogue10collective18CollectiveEpilogueINS1E_23Sm100TmaWarpSpecializedILi3ELi2ELi16ELb1ELb0EEEJNS5_IJSG_SG_SH_EEENS5_IJNST_ISG_SC_EENST_INS5_IJNSA_ILi16EEENSA_ILi2EEEEEENS5_IJSC_SH_EEEEEEEEfSJ_fSJ_NS1E_6fusion15FusionCallbacksIS1I_NS1R_17LinearCombinationIffffLNS_15FloatRoundStyleE2EEES1J_S1Q_JEEENS4_5SM1004TMEM4LOAD26SM100_TMEM_LOAD_32dp32b16xENS4_13SM90_TMA_LOADENS12_INS13_ILi2ELi4ELi3EEES16_NST_INS5_IJSB_S1L_EEENS5_IJS1L_SC_EEEEEEENS4_39AutoVectorizingCopyWithAssumedAlignmentILi128EEENS4_14SM90_TMA_STOREES26_S28_S28_EEEvvEEEEvNT_6ParamsE)
        /*0044*/ 	.word	0x00000000
.L_29:


//--------------------- .nv.compat                --------------------------
	.section	.nv.compat,"",@"SHT_CUDA_COMPAT_INFO"
	.align	4
        /*0000*/ 	.byte	0x02, 0x09, 0x01, 0x00, 0x02, 0x02, 0x02, 0x00, 0x02, 0x05, 0x05, 0x00, 0x03, 0x07, 0x01, 0x01
        /*0010*/ 	.byte	0x02, 0x03, 0x01, 0x00, 0x02, 0x06, 0x01, 0x00, 0x04, 0x0b, 0x08, 0x00, 0x09, 0x00, 0x00, 0x00
        /*0020*/ 	.byte	0x00, 0x00, 0x00, 0x00


//--------------------- .nv.info._ZN7cutlass13device_kernelINS_4gemm6kernel13GemmUniversalIN4cute5tupleIJiiiiEEENS1_10collective13CollectiveMmaINS1_35MainloopSm100TmaUmmaWarpSpecializedILi16ELi2ELi4ENS5_IJNS4_1CILi8EEENSA_ILi1EEESC_EEEEENS5_IJNSA_ILi128EEENSA_ILi64EEENSA_ILi32EEEEEEfNS5_IJlSC_lEEEfSJ_NS4_8TiledMMAINS4_8MMA_AtomIJNS4_23SM100_MMA_TF32_2x1SM_SSINS_10tfloat32_tESN_fLi128ELi64ELNS4_4UMMA5MajorE0ELSP_0ELNSO_7ScaleInE0ELSQ_0EEEEEENS4_6LayoutINS5_IJSC_SC_SC_EEENS5_IJNSA_ILi0EEESV_SV_EEEEENS5_IJNS4_10UnderscoreESY_SY_EEEEENS4_18SM100_TMA_2SM_LOADENS4_14ComposedLayoutINS4_7SwizzleILi3ELi4ELi3EEENS4_18smem_ptr_flag_bitsILi32EEENST_INS5_IJSB_SH_EEENS5_IJSH_SC_EEEEEEEvNS4_8identityENS4_28SM100_TMA_2SM_LOAD_MULTICASTES1A_vS1B_EENS_8epilogue10collective18CollectiveEpilogueINS1E_23Sm100TmaWarpSpecializedILi3ELi2ELi16ELb1ELb0EEEJNS5_IJSG_SG_SH_EEENS5_IJNST_ISG_SC_EENST_INS5_IJNSA_ILi16EEENSA_ILi2EEEEEENS5_IJSC_SH_EEEEEEEEfSJ_fSJ_NS1E_6fusion15FusionCallbacksIS1I_NS1R_17LinearCombinationIffffLNS_15FloatRoundStyleE2EEES1J_S1Q_JEEENS4_5SM1004TMEM4LOAD26SM100_TMEM_LOAD_32dp32b16xENS4_13SM90_TMA_LOADENS12_INS13_ILi2ELi4ELi3EEES16_NST_INS5_IJSB_S1L_EEENS5_IJS1L_SC_EEEEEEENS4_39AutoVectorizingCopyWithAssumedAlignmentILi128EEENS4_14SM90_TMA_STOREES26_S28_S28_EEEvvEEEEvNT_6ParamsE --------------------------
	.section	.nv.info._ZN7cutlass13device_kernelINS_4gemm6kernel13GemmUniversalIN4cute5tupleIJiiiiEEENS1_10collective13CollectiveMmaINS1_35MainloopSm100TmaUmmaWarpSpecializedILi16ELi2ELi4ENS5_IJNS4_1CILi8EEENSA_ILi1EEESC_EEEEENS5_IJNSA_ILi128EEENSA_ILi64EEENSA_ILi32EEEEEEfNS5_IJlSC_lEEEfSJ_NS4_8TiledMMAINS4_8MMA_AtomIJNS4_23SM100_MMA_TF32_2x1SM_SSINS_10tfloat32_tESN_fLi128ELi64ELNS4_4UMMA5MajorE0ELSP_0ELNSO_7ScaleInE0ELSQ_0EEEEEENS4_6LayoutINS5_IJSC_SC_SC_EEENS5_IJNSA_ILi0EEESV_SV_EEEEENS5_IJNS4_10UnderscoreESY_SY_EEEEENS4_18SM100_TMA_2SM_LOADENS4_14ComposedLayoutINS4_7SwizzleILi3ELi4ELi3EEENS4_18smem_ptr_flag_bitsILi32EEENST_INS5_IJSB_SH_EEENS5_IJSH_SC_EEEEEEEvNS4_8identityENS4_28SM100_TMA_2SM_LOAD_MULTICASTES1A_vS1B_EENS_8epilogue10collective18CollectiveEpilogueINS1E_23Sm100TmaWarpSpecializedILi3ELi2ELi16ELb1ELb0EEEJNS5_IJSG_SG_SH_EEENS5_IJNST_ISG_SC_EENST_INS5_IJNSA_ILi16EEENSA_ILi2EEEEEENS5_IJSC_SH_EEEEEEEEfSJ_fSJ_NS1E_6fusion15FusionCallbacksIS1I_NS1R_17LinearCombinationIffffLNS_15FloatRoundStyleE2EEES1J_S1Q_JEEENS4_5SM1004TMEM4LOAD26SM100_TMEM_LOAD_32dp32b16xENS4_13SM90_TMA_LOADENS12_INS13_ILi2ELi4ELi3EEES16_NST_INS5_IJSB_S1L_EEENS5_IJS1L_SC_EEEEEEENS4_39AutoVectorizingCopyWithAssumedAlignmentILi128EEENS4_14SM90_TMA_STOREES26_S28_S28_EEEvvEEEEvNT_6ParamsE,"",@"SHT_CUDA_INFO"
	.sectionflags	@""
	.align	4


	//----- nvinfo : EIATTR_CUDA_API_VERSION
	.align		4
        /*0000*/ 	.byte	0x04, 0x37
        /*0002*/ 	.short	(.L_31 - .L_30)
.L_30:
        /*0004*/ 	.word	0x00000082


	//----- nvinfo : EIATTR_KPARAM_INFO
	.align		4
.L_31:
        /*0008*/ 	.byte	0x04, 0x17
        /*000a*/ 	.short	(.L_33 - .L_32)
.L_32:
        /*000c*/ 	.word	0x00000000
        /*0010*/ 	.short	0x0000
        /*0012*/ 	.short	0x0000
        /*0014*/ 	.byte	0x00, 0xf0, 0x01, 0x20


	//----- nvinfo : EIATTR_AT_ENTRY_FRAGMENTS
	.align		4
.L_33:
        /*0018*/ 	.byte	0x04, 0x4f
        /*001a*/ 	.short	(.L_35 - .L_34)


	//   ....[0]....
.L_34:
        /*001c*/ 	.word	0x00000007


	//----- nvinfo : EIATTR_RESERVED_SMEM_USED
	.align		4
.L_35:
        /*0020*/ 	.byte	0x01, 0x41
	.zero		2


	//----- nvinfo : EIATTR_SPARSE_MMA_MASK
	.align		4
        /*0024*/ 	.byte	0x03, 0x50
        /*0026*/ 	.short	0x0000


	//----- nvinfo : EIATTR_TCGEN05_2CTA_USED
	.align		4
        /*0028*/ 	.byte	0x01, 0x52
	.zero		2


	//----- nvinfo : EIATTR_MAXREG_COUNT
	.align		4
        /*002c*/ 	.byte	0x03, 0x1b
        /*002e*/ 	.short	0x00ff


	//----- nvinfo : EIATTR_NUM_BARRIERS
	.align		4
        /*0030*/ 	.byte	0x02, 0x4c
        /*0032*/ 	.byte	0x07
	.zero		1


	//----- nvinfo : EIATTR_EXTERNS
	.align		4
        /*0034*/ 	.byte	0x04, 0x0f
        /*0036*/ 	.short	(.L_37 - .L_36)


	//   ....[0]....
	.align		4
.L_36:
        /*0038*/ 	.word	index@(__assertfail)


	//----- nvinfo : EIATTR_MERCURY_ISA_VERSION
	.align		4
.L_37:
        /*003c*/ 	.byte	0x03, 0x5f
        /*003e*/ 	.short	0x0101


	//----- nvinfo : EIATTR_INT_WARP_WIDE_INSTR_OFFSETS
	.align		4
        /*0040*/ 	.byte	0x04, 0x31
        /*0042*/ 	.short	(.L_39 - .L_38)


	//   ....[0]....
.L_38:
        /*0044*/ 	.word	0x00000f70


	//   ....[1]....
        /*0048*/ 	.word	0x00001020


	//   ....[2]....
        /*004c*/ 	.word	0x00004c50


	//   ....[3]....
        /*0050*/ 	.word	0x00004c70


	//   ....[4]....
        /*0054*/ 	.word	0x00004ca0


	//   ....[5]....
        /*0058*/ 	.word	0x00005830


	//   ....[6]....
        /*005c*/ 	.word	0x00005990


	//   ....[7]....
        /*0060*/ 	.word	0x00005a40


	//   ....[8]....
        /*0064*/ 	.word	0x00005b50


	//   ....[9]....
        /*0068*/ 	.word	0x00005c70


	//   ....[10]....
        /*006c*/ 	.word	0x00005d10


	//----- nvinfo : EIATTR_COOP_GROUP_MASK_REGIDS
	.align		4
.L_39:
        /*0070*/ 	.byte	0x04, 0x29
        /*0072*/ 	.short	(.L_41 - .L_40)


	//   ....[0]....
.L_40:
        /*0074*/ 	.word	0xffffffff


	//   ....[1]....
        /*0078*/ 	.word	0xffffffff


	//   ....[2]....
        /*007c*/ 	.word	0xffffffff


	//   ....[3]....
        /*0080*/ 	.word	0xffffffff


	//   ....[4]....
        /*0084*/ 	.word	0xffffffff


	//   ....[5]....
        /*0088*/ 	.word	0xffffffff


	//   ....[6]....
        /*008c*/ 	.word	0xffffffff


	//   ....[7]....
        /*0090*/ 	.word	0xffffffff


	//   ....[8]....
        /*0094*/ 	.word	0xffffffff


	//   ....[9]....
        /*0098*/ 	.word	0xffffffff


	//   ....[10]....
        /*009c*/ 	.word	0xffffffff


	//   ....[11]....
        /*00a0*/ 	.word	0xffffffff


	//   ....[12]....
        /*00a4*/ 	.word	0xffffffff


	//   ....[13]....
        /*00a8*/ 	.word	0xffffffff


	//----- nvinfo : EIATTR_COOP_GROUP_INSTR_OFFSETS
	.align		4
.L_41:
        /*00ac*/ 	.byte	0x04, 0x28
        /*00ae*/ 	.short	(.L_43 - .L_42)


	//   ....[0]....
.L_42:
        /*00b0*/ 	.word	0x000000b0


	//   ....[1]....
        /*00b4*/ 	.word	0x00000520


	//   ....[2]....
        /*00b8*/ 	.word	0x000008a0


	//   ....[3]....
        /*00bc*/ 	.word	0x00000a20


	//   ....[4]....
        /*00c0*/ 	.word	0x00000b20


	//   ....[5]....
        /*00c4*/ 	.word	0x00000c90


	//   ....[6]....
        /*00c8*/ 	.word	0x00000e30


	//   ....[7]....
        /*00cc*/ 	.word	0x00001090


	//   ....[8]....
        /*00d0*/ 	.word	0x00002490


	//   ....[9]....
        /*00d4*/ 	.word	0x00003a30


	//   ....[10]....
        /*00d8*/ 	.word	0x00003f00


	//   ....[11]....
        /*00dc*/ 	.word	0x00003f30


	//   ....[12]....
        /*00e0*/ 	.word	0x00004b50


	//   ....[13]....
        /*00e4*/ 	.word	0x00004d60


	//----- nvinfo : EIATTR_VRC_CTA_INIT_COUNT
	.align		4
.L_43:
        /*00e8*/ 	.byte	0x02, 0x4a
        /*00ea*/ 	.byte	0x80
	.zero		1


	//----- nvinfo : EIATTR_SYSCALL_OFFSETS
	.align		4
        /*00ec*/ 	.byte	0x04, 0x46
        /*00ee*/ 	.short	(.L_45 - .L_44)


	//   ....[0]....
.L_44:
        /*00f0*/ 	.word	0x00006a00


	//   ....[1]....
        /*00f4*/ 	.word	0x00006af0


	//   ....[2]....
        /*00f8*/ 	.word	0x00007390


	//   ....[3]....
        /*00fc*/ 	.word	0x00007bb0


	//----- nvinfo : EIATTR_MBARRIER_INSTR_OFFSETS
	.align		4
.L_45:
        /*0100*/ 	.byte	0x04, 0x39
        /*0102*/ 	.short	(.L_47 - .L_46)


	//   ....[0]....
.L_46:
        /*0104*/ 	.word	0x00000680
        /*0108*/ 	.word	0x000000ff
        /*010c*/ 	.word	0x00000000
        /*0110*/ 	.short	0x0100
        /*0112*/ 	.byte	0x04
	.zero		1


	//   ....[1]....
        /*0114*/ 	.word	0x00000690
        /*0118*/ 	.word	0x000000ff
        /*011c*/ 	.word	0x00000080
        /*0120*/ 	.short	0x0100
        /*0122*/ 	.byte	0x04
	.zero		1


	//   ....[2]....
        /*0124*/ 	.word	0x000006a0
        /*0128*/ 	.word	0x000000ff
        /*012c*/ 	.word	0x00000008
        /*0130*/ 	.short	0x0100
        /*0132*/ 	.byte	0x04
	.zero		1


	//   ....[3]....
        /*0134*/ 	.word	0x000006b0
        /*0138*/ 	.word	0x000000ff
        /*013c*/ 	.word	0x00000088
        /*0140*/ 	.short	0x0100
        /*0142*/ 	.byte	0x04
	.zero		1


	//   ....[4]....
        /*0144*/ 	.word	0x000006c0
        /*0148*/ 	.word	0x000000ff
        /*014c*/ 	.word	0x00000010
        /*0150*/ 	.short	0x0100
        /*0152*/ 	.byte	0x04
	.zero		1


	//   ....[5]....
        /*0154*/ 	.word	0x000006d0
        /*0158*/ 	.word	0x000000ff
        /*015c*/ 	.word	0x00000090
        /*0160*/ 	.short	0x0100
        /*0162*/ 	.byte	0x04
	.zero		1


	//   ....[6]....
        /*0164*/ 	.word	0x000006e0
        /*0168*/ 	.word	0x000000ff
        /*016c*/ 	.word	0x00000018
        /*0170*/ 	.short	0x0100
        /*0172*/ 	.byte	0x04
	.zero		1


	//   ....[7]....
        /*0174*/ 	.word	0x000006f0
        /*0178*/ 	.word	0x000000ff
        /*017c*/ 	.word	0x00000098
        /*0180*/ 	.short	0x0100
        /*0182*/ 	.byte	0x04
	.zero		1


	//   ....[8]....
        /*0184*/ 	.word	0x00000700
        /*0188*/ 	.word	0x000000ff
        /*018c*/ 	.word	0x00000020
        /*0190*/ 	.short	0x0100
        /*0192*/ 	.byte	0x04
	.zero		1


	//   ....[9]....
        /*0194*/ 	.word	0x00000710
        /*0198*/ 	.word	0x000000ff
        /*019c*/ 	.word	0x000000a0
        /*01a0*/ 	.short	0x0100
        /*01a2*/ 	.byte	0x04
	.zero		1


	//   ....[10]....
        /*01a4*/ 	.word	0x00000720
        /*01a8*/ 	.word	0x000000ff
        /*01ac*/ 	.word	0x00000028
        /*01b0*/ 	.short	0x0100
        /*01b2*/ 	.byte	0x04
	.zero		1


	//   ....[11]....
        /*01b4*/ 	.word	0x00000730
        /*01b8*/ 	.word	0x000000ff
        /*01bc*/ 	.word	0x000000a8
        /*01c0*/ 	.short	0x0100
        /*01c2*/ 	.byte	0x04
	.zero		1


	//   ....[12]....
        /*01c4*/ 	.word	0x00000740
        /*01c8*/ 	.word	0x000000ff
        /*01cc*/ 	.word	0x00000030
        /*01d0*/ 	.short	0x0100
        /*01d2*/ 	.byte	0x04
	.zero		1


	//   ....[13]....
        /*01d4*/ 	.word	0x00000750
        /*01d8*/ 	.word	0x000000ff
        /*01dc*/ 	.word	0x000000b0
        /*01e0*/ 	.short	0x0100
        /*01e2*/ 	.byte	0x04
	.zero		1


	//   ....[14]....
        /*01e4*/ 	.word	0x00000760
        /*01e8*/ 	.word	0x000000ff
        /*01ec*/ 	.word	0x00000038
        /*01f0*/ 	.short	0x0100
        /*01f2*/ 	.byte	0x04
	.zero		1


	//   ....[15]....
        /*01f4*/ 	.word	0x00000770
        /*01f8*/ 	.word	0x000000ff
        /*01fc*/ 	.word	0x000000b8
        /*0200*/ 	.short	0x0100
        /*0202*/ 	.byte	0x04
	.zero		1


	//   ....[16]....
        /*0204*/ 	.word	0x00000780
        /*0208*/ 	.word	0x000000ff
        /*020c*/ 	.word	0x00000040
        /*0210*/ 	.short	0x0100
        /*0212*/ 	.byte	0x04
	.zero		1


	//   ....[17]....
        /*0214*/ 	.word	0x00000790
        /*0218*/ 	.word	0x000000ff
        /*021c*/ 	.word	0x000000c0
        /*0220*/ 	.short	0x0100
        /*0222*/ 	.byte	0x04
	.zero		1


	//   ....[18]....
        /*0224*/ 	.word	0x000007a0
        /*0228*/ 	.word	0x000000ff
        /*022c*/ 	.word	0x00000048
        /*0230*/ 	.short	0x0100
        /*0232*/ 	.byte	0x04
	.zero		1


	//   ....[19]....
        /*0234*/ 	.word	0x000007b0
        /*0238*/ 	.word	0x000000ff
        /*023c*/ 	.word	0x000000c8
        /*0240*/ 	.short	0x0100
        /*0242*/ 	.byte	0x04
	.zero		1


	//   ....[20]....
        /*0244*/ 	.word	0x000007c0
        /*0248*/ 	.word	0x000000ff
        /*024c*/ 	.word	0x00000050
        /*0250*/ 	.short	0x0100
        /*0252*/ 	.byte	0x04
	.zero		1


	//   ....[21]....
        /*0254*/ 	.word	0x000007d0
        /*0258*/ 	.word	0x000000ff
        /*025c*/ 	.word	0x000000d0
        /*0260*/ 	.short	0x0100
        /*0262*/ 	.byte	0x04
	.zero		1


	//   ....[22]....
        /*0264*/ 	.word	0x000007e0
        /*0268*/ 	.word	0x000000ff
        /*026c*/ 	.word	0x00000058
        /*0270*/ 	.short	0x0100
        /*0272*/ 	.byte	0x04
	.zero		1


	//   ....[23]....
        /*0274*/ 	.word	0x000007f0
        /*0278*/ 	.word	0x000000ff
        /*027c*/ 	.word	0x000000d8
        /*0280*/ 	.short	0x0100
        /*0282*/ 	.byte	0x04
	.zero		1


	//   ....[24]....
        /*0284*/ 	.word	0x00000800
        /*0288*/ 	.word	0x000000ff
        /*028c*/ 	.word	0x00000060
        /*0290*/ 	.short	0x0100
        /*0292*/ 	.byte	0x04
	.zero		1


	//   ....[25]....
        /*0294*/ 	.word	0x00000810
        /*0298*/ 	.word	0x000000ff
        /*029c*/ 	.word	0x000000e0
        /*02a0*/ 	.short	0x0100
        /*02a2*/ 	.byte	0x04
	.zero		1


	//   ....[26]....
        /*02a4*/ 	.word	0x00000820
        /*02a8*/ 	.word	0x000000ff
        /*02ac*/ 	.word	0x00000068
        /*02b0*/ 	.short	0x0100
        /*02b2*/ 	.byte	0x04
	.zero		1


	//   ....[27]....
        /*02b4*/ 	.word	0x00000830
        /*02b8*/ 	.word	0x000000ff
        /*02bc*/ 	.word	0x000000e8
        /*02c0*/ 	.short	0x0100
        /*02c2*/ 	.byte	0x04
	.zero		1


	//   ....[28]....
        /*02c4*/ 	.word	0x00000840
        /*02c8*/ 	.word	0x000000ff
        /*02cc*/ 	.word	0x00000070
        /*02d0*/ 	.short	0x0100
        /*02d2*/ 	.byte	0x04
	.zero		1


	//   ....[29]....
        /*02d4*/ 	.word	0x00000850
        /*02d8*/ 	.word	0x000000ff
        /*02dc*/ 	.word	0x000000f0
        /*02e0*/ 	.short	0x0100
        /*02e2*/ 	.byte	0x04
	.zero		1


	//   ....[30]....
        /*02e4*/ 	.word	0x00000860
        /*02e8*/ 	.word	0x000000ff
        /*02ec*/ 	.word	0x00000078
        /*02f0*/ 	.short	0x0100
        /*02f2*/ 	.byte	0x04
	.zero		1


	//   ....[31]....
        /*02f4*/ 	.word	0x00000870
        /*02f8*/ 	.word	0x000000ff
        /*02fc*/ 	.word	0x000000f8
        /*0300*/ 	.short	0x0100
        /*0302*/ 	.byte	0x04
	.zero		1


	//   ....[32]....
        /*0304*/ 	.word	0x000009b0
        /*0308*/ 	.word	0x000000ff
        /*030c*/ 	.word	0x00000100
        /*0310*/ 	.short	0x0100
        /*0312*/ 	.byte	0x04
	.zero		1


	//   ....[33]....
        /*0314*/ 	.word	0x000009c0
        /*0318*/ 	.word	0x000000ff
        /*031c*/ 	.word	0x00000118
        /*0320*/ 	.short	0x0100
        /*0322*/ 	.byte	0x04
	.zero		1


	//   ....[34]....
        /*0324*/ 	.word	0x000009d0
        /*0328*/ 	.word	0x000000ff
        /*032c*/ 	.word	0x00000108
        /*0330*/ 	.short	0x0100
        /*0332*/ 	.byte	0x04
	.zero		1


	//   ....[35]....
        /*0334*/ 	.word	0x000009e0
        /*0338*/ 	.word	0x000000ff
        /*033c*/ 	.word	0x00000120
        /*0340*/ 	.short	0x0100
        /*0342*/ 	.byte	0x04
	.zero		1


	//   ....[36]....
        /*0344*/ 	.word	0x000009f0
        /*0348*/ 	.word	0x000000ff
        /*034c*/ 	.word	0x00000110
        /*0350*/ 	.short	0x0100
        /*0352*/ 	.byte	0x04
	.zero		1


	//   ....[37]....
        /*0354*/ 	.word	0x00000a00
        /*0358*/ 	.word	0x000000ff
        /*035c*/ 	.word	0x00000128
        /*0360*/ 	.short	0x0100
        /*0362*/ 	.byte	0x04
	.zero		1


	//   ....[38]....
        /*0364*/ 	.word	0x00000af0
        /*0368*/ 	.word	0x000000ff
        /*036c*/ 	.word	0x00000130
        /*0370*/ 	.short	0x0100
        /*0372*/ 	.byte	0x06
	.zero		1


	//   ....[39]....
        /*0374*/ 	.word	0x00000b00
        /*0378*/ 	.word	0x000000ff
        /*037c*/ 	.word	0x00000138
        /*0380*/ 	.short	0x0100
        /*0382*/ 	.byte	0x06
	.zero		1


	//   ....[40]....
        /*0384*/ 	.word	0x00000c40
        /*0388*/ 	.word	0x000000ff
        /*038c*/ 	.word	0x00000140
        /*0390*/ 	.short	0x0100
        /*0392*/ 	.byte	0x06
	.zero		1


	//   ....[41]....
        /*0394*/ 	.word	0x00000c50
        /*0398*/ 	.word	0x000000ff
        /*039c*/ 	.word	0x00000150
        /*03a0*/ 	.short	0x0100
        /*03a2*/ 	.byte	0x06
	.zero		1


	//   ....[42]....
        /*03a4*/ 	.word	0x00000c60
        /*03a8*/ 	.word	0x000000ff
        /*03ac*/ 	.word	0x00000148
        /*03b0*/ 	.short	0x0100
        /*03b2*/ 	.byte	0x06
	.zero		1


	//   ....[43]....
        /*03b4*/ 	.word	0x00000c70
        /*03b8*/ 	.word	0x000000ff
        /*03bc*/ 	.word	0x00000158
        /*03c0*/ 	.short	0x0100
        /*03c2*/ 	.byte	0x06
	.zero		1


	//   ....[44]....
        /*03c4*/ 	.word	0x00000da0
        /*03c8*/ 	.word	0x000000ff
        /*03cc*/ 	.word	0x00000160
        /*03d0*/ 	.short	0x0100
        /*03d2*/ 	.byte	0x04
	.zero		1


	//   ....[45]....
        /*03d4*/ 	.word	0x00000db0
        /*03d8*/ 	.word	0x000000ff
        /*03dc*/ 	.word	0x00000180
        /*03e0*/ 	.short	0x0100
        /*03e2*/ 	.byte	0x04
	.zero		1


	//   ....[46]....
        /*03e4*/ 	.word	0x00000dc0
        /*03e8*/ 	.word	0x000000ff
        /*03ec*/ 	.word	0x00000168
        /*03f0*/ 	.short	0x0100
        /*03f2*/ 	.byte	0x04
	.zero		1


	//   ....[47]....
        /*03f4*/ 	.word	0x00000dd0
        /*03f8*/ 	.word	0x000000ff
        /*03fc*/ 	.word	0x00000188
        /*0400*/ 	.short	0x0100
        /*0402*/ 	.byte	0x04
	.zero		1


	//   ....[48]....
        /*0404*/ 	.word	0x00000de0
        /*0408*/ 	.word	0x000000ff
        /*040c*/ 	.word	0x00000170
        /*0410*/ 	.short	0x0100
        /*0412*/ 	.byte	0x04
	.zero		1


	//   ....[49]....
        /*0414*/ 	.word	0x00000df0
        /*0418*/ 	.word	0x000000ff
        /*041c*/ 	.word	0x00000190
        /*0420*/ 	.short	0x0100
        /*0422*/ 	.byte	0x04
	.zero		1


	//   ....[50]....
        /*0424*/ 	.word	0x00000e00
        /*0428*/ 	.word	0x000000ff
        /*042c*/ 	.word	0x00000178
        /*0430*/ 	.short	0x0100
        /*0432*/ 	.byte	0x04
	.zero		1


	//   ....[51]....
        /*0434*/ 	.word	0x00000e10
        /*0438*/ 	.word	0x000000ff
        /*043c*/ 	.word	0x00000198
        /*0440*/ 	.short	0x0100
        /*0442*/ 	.byte	0x04
	.zero		1


	//   ....[52]....
        /*0444*/ 	.word	0x00000f10
        /*0448*/ 	.word	0x000000ff
        /*044c*/ 	.word	0x000001a0
        /*0450*/ 	.short	0x0100
        /*0452*/ 	.byte	0x04
	.zero		1


	//   ....[53]....
        /*0454*/ 	.word	0x00000f20
        /*0458*/ 	.word	0x000000ff
        /*045c*/ 	.word	0x000001b0
        /*0460*/ 	.short	0x0100
        /*0462*/ 	.byte	0x04
	.zero		1


	//   ....[54]....
        /*0464*/ 	.word	0x00000f30
        /*0468*/ 	.word	0x000000ff
        /*046c*/ 	.word	0x000001a8
        /*0470*/ 	.short	0x0100
        /*0472*/ 	.byte	0x04
	.zero		1


	//   ....[55]....
        /*0474*/ 	.word	0x00000f40
        /*0478*/ 	.word	0x000000ff
        /*047c*/ 	.word	0x000001b8
        /*0480*/ 	.short	0x0100
        /*0482*/ 	.byte	0x04
	.zero		1


	//   ....[56]....
        /*0484*/ 	.word	0x00001040
        /*0488*/ 	.word	0x000000ff
        /*048c*/ 	.word	0x000001c0
        /*0490*/ 	.short	0x0100
        /*0492*/ 	.byte	0x06
	.zero		1


	//   ....[57]....
        /*0494*/ 	.word	0x00001cd0
        /*0498*/ 	.word	0x00000000
        /*049c*/ 	.word	0x000001b0
        /*04a0*/ 	.short	0x010a
        /*04a2*/ 	.byte	0xff
	.zero		1


	//   ....[58]....
        /*04a4*/ 	.word	0x00001cf0
        /*04a8*/ 	.word	0x00000000
        /*04ac*/ 	.word	0x000001a0
        /*04b0*/ 	.short	0x0101
        /*04b2*/ 	.byte	0xff
	.zero		1


	//   ....[59]....
        /*04b4*/ 	.word	0x00001da0
        /*04b8*/ 	.word	0x000000ff
        /*04bc*/ 	.word	0x00000080
        /*04c0*/ 	.short	0x010a
        /*04c2*/ 	.byte	0x04
	.zero		1


	//   ....[60]....
        /*04c4*/ 	.word	0x00001e70
        /*04c8*/ 	.word	0x000000ff
        /*04cc*/ 	.word	0x00000080
        /*04d0*/ 	.short	0x010a
        /*04d2*/ 	.byte	0x21
	.zero		1


	//   ....[61]....
        /*04d4*/ 	.word	0x00002020
        /*04d8*/ 	.word	0x000000ff
        /*04dc*/ 	.word	0x00000080
        /*04e0*/ 	.short	0x010a
        /*04e2*/ 	.byte	0x05
	.zero		1


	//   ....[62]....
        /*04e4*/ 	.word	0x00002140
        /*04e8*/ 	.word	0x000000ff
        /*04ec*/ 	.word	0x00000138
        /*04f0*/ 	.short	0x0101
        /*04f2*/ 	.byte	0x0d
	.zero		1


	//   ....[63]....
        /*04f4*/ 	.word	0x00002160
        /*04f8*/ 	.word	0x000000ff
        /*04fc*/ 	.word	0x00000080
        /*0500*/ 	.short	0x010a
        /*0502*/ 	.byte	0x04
	.zero		1


	//   ....[64]....
        /*0504*/ 	.word	0x000021e0
        /*0508*/ 	.word	0x000000ff
        /*050c*/ 	.word	0x00000080
        /*0510*/ 	.short	0x010a
        /*0512*/ 	.byte	0x09
	.zero		1


	//   ....[65]....
        /*0514*/ 	.word	0x000023b0
        /*0518*/ 	.word	0x000000ff
        /*051c*/ 	.word	0x00000080
        /*0520*/ 	.short	0x010a
        /*0522*/ 	.byte	0x05
	.zero		1


	//   ....[66]....
        /*0524*/ 	.word	0x000024c0
        /*0528*/ 	.word	0x00000003
        /*052c*/ 	.word	0x00000140
        /*0530*/ 	.short	0x010a
        /*0532*/ 	.byte	0xff
	.zero		1


	//   ....[67]....
        /*0534*/ 	.word	0x00002610
        /*0538*/ 	.word	0x00000000
        /*053c*/ 	.word	0x00000000
        /*0540*/ 	.short	0x0101
        /*0542*/ 	.byte	0xff
	.zero		1


	//   ....[68]....
        /*0544*/ 	.word	0x00002bc0
        /*0548*/ 	.word	0x000000ff
        /*054c*/ 	.word	0x00000000
        /*0550*/ 	.short	0x010a
        /*0552*/ 	.byte	0x04
	.zero		1


	//   ....[69]....
        /*0554*/ 	.word	0x00002c50
        /*0558*/ 	.word	0x000000ff
        /*055c*/ 	.word	0x00000000
        /*0560*/ 	.short	0x010a
        /*0562*/ 	.byte	0x05
	.zero		1


	//   ....[70]....
        /*0564*/ 	.word	0x00002ce0
        /*0568*/ 	.word	0x000000ff
        /*056c*/ 	.word	0x00000000
        /*0570*/ 	.short	0x010a
        /*0572*/ 	.byte	0x05
	.zero		1


	//   ....[71]....
        /*0574*/ 	.word	0x00002d70
        /*0578*/ 	.word	0x000000ff
        /*057c*/ 	.word	0x00000000
        /*0580*/ 	.short	0x010a
        /*0582*/ 	.byte	0x05
	.zero		1


	//   ....[72]....
        /*0584*/ 	.word	0x00002e00
        /*0588*/ 	.word	0x000000ff
        /*058c*/ 	.word	0x00000000
        /*0590*/ 	.short	0x010a
        /*0592*/ 	.byte	0x05
	.zero		1


	//   ....[73]....
        /*0594*/ 	.word	0x00002e90
        /*0598*/ 	.word	0x000000ff
        /*059c*/ 	.word	0x00000000
        /*05a0*/ 	.short	0x010a
        /*05a2*/ 	.byte	0x05
	.zero		1


	//   ....[74]....
        /*05a4*/ 	.word	0x00002f20
        /*05a8*/ 	.word	0x000000ff
        /*05ac*/ 	.word	0x00000000
        /*05b0*/ 	.short	0x010a
        /*05b2*/ 	.byte	0x05
	.zero		1


	//   ....[75]....
        /*05b4*/ 	.word	0x00002fb0
        /*05b8*/ 	.word	0x000000ff
        /*05bc*/ 	.word	0x00000000
        /*05c0*/ 	.short	0x010a
        /*05c2*/ 	.byte	0x05
	.zero		1


	//   ....[76]....
        /*05c4*/ 	.word	0x00003040
        /*05c8*/ 	.word	0x000000ff
        /*05cc*/ 	.word	0x00000000
        /*05d0*/ 	.short	0x010a
        /*05d2*/ 	.byte	0x05
	.zero		1


	//   ....[77]....
        /*05d4*/ 	.word	0x000030d0
        /*05d8*/ 	.word	0x000000ff
        /*05dc*/ 	.word	0x00000000
        /*05e0*/ 	.short	0x010a
        /*05e2*/ 	.byte	0x05
	.zero		1


	//   ....[78]....
        /*05e4*/ 	.word	0x00003160
        /*05e8*/ 	.word	0x000000ff
        /*05ec*/ 	.word	0x00000000
        /*05f0*/ 	.short	0x010a
        /*05f2*/ 	.byte	0x05
	.zero		1


	//   ....[79]....
        /*05f4*/ 	.word	0x000031f0
        /*05f8*/ 	.word	0x000000ff
        /*05fc*/ 	.word	0x00000000
        /*0600*/ 	.short	0x010a
        /*0602*/ 	.byte	0x05
	.zero		1


	//   ....[80]....
        /*0604*/ 	.word	0x00003280
        /*0608*/ 	.word	0x000000ff
        /*060c*/ 	.word	0x00000000
        /*0610*/ 	.short	0x010a
        /*0612*/ 	.byte	0x05
	.zero		1


	//   ....[81]....
        /*0614*/ 	.word	0x00003310
        /*0618*/ 	.word	0x000000ff
        /*061c*/ 	.word	0x00000000
        /*0620*/ 	.short	0x010a
        /*0622*/ 	.byte	0x05
	.zero		1


	//   ....[82]....
        /*0624*/ 	.word	0x000033a0
        /*0628*/ 	.word	0x000000ff
        /*062c*/ 	.word	0x00000000
        /*0630*/ 	.short	0x010a
        /*0632*/ 	.byte	0x05
	.zero		1


	//   ....[83]....
        /*0634*/ 	.word	0x00003440
        /*0638*/ 	.word	0x00000000
        /*063c*/ 	.word	0x00000000
        /*0640*/ 	.short	0x010a
        /*0642*/ 	.byte	0xff
	.zero		1


	//   ....[84]....
        /*0644*/ 	.word	0x00003580
        /*0648*/ 	.word	0x00000002
        /*064c*/ 	.word	0x000001a0
        /*0650*/ 	.short	0x010a
        /*0652*/ 	.byte	0xff
	.zero		1


	//   ....[85]....
        /*0654*/ 	.word	0x000035e0
        /*0658*/ 	.word	0x00000004
        /*065c*/ 	.word	0x00000000
        /*0660*/ 	.short	0x0101
        /*0662*/ 	.byte	0xff
	.zero		1


	//   ....[86]....
        /*0664*/ 	.word	0x00003600
        /*0668*/ 	.word	0x000000ff
        /*066c*/ 	.word	0x00000150
        /*0670*/ 	.short	0x010a
        /*0672*/ 	.byte	0x04
	.zero		1


	//   ....[87]....
        /*0674*/ 	.word	0x00003720
        /*0678*/ 	.word	0x00000002
        /*067c*/ 	.word	0x00000140
        /*0680*/ 	.short	0x010a
        /*0682*/ 	.byte	0xff
	.zero		1


	//   ....[88]....
        /*0684*/ 	.word	0x00003830
        /*0688*/ 	.word	0x00000002
        /*068c*/ 	.word	0x00000000
        /*0690*/ 	.short	0x0101
        /*0692*/ 	.byte	0xff
	.zero		1


	//   ....[89]....
        /*0694*/ 	.word	0x000038c0
        /*0698*/ 	.word	0x000000ff
        /*069c*/ 	.word	0x00000150
        /*06a0*/ 	.short	0x0106
        /*06a2*/ 	.byte	0x04
	.zero		1


	//   ....[90]....
        /*06a4*/ 	.word	0x000038e0
        /*06a8*/ 	.word	0x000000ff
        /*06ac*/ 	.word	0x00000150
        /*06b0*/ 	.short	0x010a
        /*06b2*/ 	.byte	0x04
	.zero		1


	//   ....[91]....
        /*06b4*/ 	.word	0x00003970
        /*06b8*/ 	.word	0x000000ff
        /*06bc*/ 	.word	0x00000150
        /*06c0*/ 	.short	0x0106
        /*06c2*/ 	.byte	0x07
	.zero		1


	//   ....[92]....
        /*06c4*/ 	.word	0x000039b0
        /*06c8*/ 	.word	0x00000000
        /*06cc*/ 	.word	0x00000150
        /*06d0*/ 	.short	0x010a
        /*06d2*/ 	.byte	0xff
	.zero		1


	//   ....[93]....
        /*06d4*/ 	.word	0x00003c00
        /*06d8*/ 	.word	0x000000ff
        /*06dc*/ 	.word	0x00000008
        /*06e0*/ 	.short	0x010a
        /*06e2*/ 	.byte	0x05
	.zero		1


	//   ....[94]....
        /*06e4*/ 	.word	0x00003c20
        /*06e8*/ 	.word	0x000000ff
        /*06ec*/ 	.word	0x00000008
        /*06f0*/ 	.short	0x010a
        /*06f2*/ 	.byte	0x05
	.zero		1


	//   ....[95]....
        /*06f4*/ 	.word	0x00003db0
        /*06f8*/ 	.word	0x000000ff
        /*06fc*/ 	.word	0x00000008
        /*0700*/ 	.short	0x010a
        /*0702*/ 	.byte	0x05
	.zero		1


	//   ....[96]....
        /*0704*/ 	.word	0x00003dd0
        /*0708*/ 	.word	0x000000ff
        /*070c*/ 	.word	0x00000008
        /*0710*/ 	.short	0x010a
        /*0712*/ 	.byte	0x05
	.zero		1


	//   ....[97]....
        /*0714*/ 	.word	0x00003e90
        /*0718*/ 	.word	0x000000ff
        /*071c*/ 	.word	0x00000000
        /*0720*/ 	.short	0x0101
        /*0722*/ 	.byte	0x04
	.zero		1


	//   ....[98]....
        /*0724*/ 	.word	0x000041d0
        /*0728*/ 	.word	0x00000000
        /*072c*/ 	.word	0x00000140
        /*0730*/ 	.short	0x010a
        /*0732*/ 	.byte	0xff
	.zero		1


	//   ....[99]....
        /*0734*/ 	.word	0x00004290
        /*0738*/ 	.word	0x00000000
        /*073c*/ 	.word	0x00000000
        /*0740*/ 	.short	0x0101
        /*0742*/ 	.byte	0xff
	.zero		1


	//   ....[100]....
        /*0744*/ 	.word	0x00004350
        /*0748*/ 	.word	0x000000ff
        /*074c*/ 	.word	0x00000000
        /*0750*/ 	.short	0x010a
        /*0752*/ 	.byte	0x04
	.zero		1


	//   ....[101]....
        /*0754*/ 	.word	0x00004360
        /*0758*/ 	.word	0x000000ff
        /*075c*/ 	.word	0x00000180
        /*0760*/ 	.short	0x010a
        /*0762*/ 	.byte	0x1f
	.zero		1


	//   ....[102]....
        /*0764*/ 	.word	0x00004410
        /*0768*/ 	.word	0x000000ff
        /*076c*/ 	.word	0x00000000
        /*0770*/ 	.short	0x010a
        /*0772*/ 	.byte	0x05
	.zero		1


	//   ....[103]....
        /*0774*/ 	.word	0x00004540
        /*0778*/ 	.word	0x000000ff
        /*077c*/ 	.word	0x00000000
        /*0780*/ 	.short	0x010a
        /*0782*/ 	.byte	0x04
	.zero		1


	//   ....[104]....
        /*0784*/ 	.word	0x00004840
        /*0788*/ 	.word	0x000000ff
        /*078c*/ 	.word	0x00000000
        /*0790*/ 	.short	0x010a
        /*0792*/ 	.byte	0x04
	.zero		1


	//   ....[105]....
        /*0794*/ 	.word	0x000048d0
        /*0798*/ 	.word	0x000000ff
        /*079c*/ 	.word	0x00000000
        /*07a0*/ 	.short	0x010a
        /*07a2*/ 	.byte	0x05
	.zero		1


	//   ....[106]....
        /*07a4*/ 	.word	0x00004960
        /*07a8*/ 	.word	0x000000ff
        /*07ac*/ 	.word	0x00000000
        /*07b0*/ 	.short	0x010a
        /*07b2*/ 	.byte	0x05
	.zero		1


	//   ....[107]....
        /*07b4*/ 	.word	0x00004a00
        /*07b8*/ 	.word	0x00000000
        /*07bc*/ 	.word	0x00000000
        /*07c0*/ 	.short	0x010a
        /*07c2*/ 	.byte	0xff
	.zero		1


	//   ....[108]....
        /*07c4*/ 	.word	0x00004a40
        /*07c8*/ 	.word	0x00000000
        /*07cc*/ 	.word	0x00000000
        /*07d0*/ 	.short	0x010a
        /*07d2*/ 	.byte	0xff
	.zero		1


	//   ....[109]....
        /*07d4*/ 	.word	0x00004ab0
        /*07d8*/ 	.word	0x000000ff
        /*07dc*/ 	.word	0x00000000
        /*07e0*/ 	.short	0x0101
        /*07e2*/ 	.byte	0x04
	.zero		1


	//   ....[110]....
        /*07e4*/ 	.word	0x00004af0
        /*07e8*/ 	.word	0x000000ff
        /*07ec*/ 	.word	0x000001c0
        /*07f0*/ 	.short	0x010a
        /*07f2*/ 	.byte	0x1a
	.zero		1


	//   ....[111]....
        /*07f4*/ 	.word	0x00004b40
        /*07f8*/ 	.word	0x000000ff
        /*07fc*/ 	.word	0x00000000
        /*0800*/ 	.short	0x0101
        /*0802*/ 	.byte	0x04
	.zero		1


	//   ....[112]....
        /*0804*/ 	.word	0x00004ff0
        /*0808*/ 	.word	0x00000008
        /*080c*/ 	.word	0x00000140
        /*0810*/ 	.short	0x010a
        /*0812*/ 	.byte	0xff
	.zero		1


	//   ....[113]....
        /*0814*/ 	.word	0x00005160
        /*0818*/ 	.word	0x00000000
        /*081c*/ 	.word	0x00000000
        /*0820*/ 	.short	0x0101
        /*0822*/ 	.byte	0xff
	.zero		1


	//   ....[114]....
        /*0824*/ 	.word	0x00005630
        /*0828*/ 	.word	0x000000ff
        /*082c*/ 	.word	0x00000138
        /*0830*/ 	.short	0x010a
        /*0832*/ 	.byte	0x1d
	.zero		1


	//   ....[115]....
        /*0834*/ 	.word	0x00005800
        /*0838*/ 	.word	0x000000ff
        /*083c*/ 	.word	0x00000118
        /*0840*/ 	.short	0x010a
        /*0842*/ 	.byte	0x04
	.zero		1


	//   ....[116]....
        /*0844*/ 	.word	0x00005a60
        /*0848*/ 	.word	0x000000ff
        /*084c*/ 	.word	0x00000100
        /*0850*/ 	.short	0x010b
        /*0852*/ 	.byte	0x04
	.zero		1


	//   ....[117]....
        /*0854*/ 	.word	0x00005a70
        /*0858*/ 	.word	0x000000ff
        /*085c*/ 	.word	0x00000000
        /*0860*/ 	.short	0x0101
        /*0862*/ 	.byte	0x07
	.zero		1


	//   ....[118]....
        /*0864*/ 	.word	0x00005a80
        /*0868*/ 	.word	0x000000ff
        /*086c*/ 	.word	0x00000118
        /*0870*/ 	.short	0x010a
        /*0872*/ 	.byte	0x05
	.zero		1


	//   ....[119]....
        /*0874*/ 	.word	0x00005d30
        /*0878*/ 	.word	0x000000ff
        /*087c*/ 	.word	0x00000100
        /*0880*/ 	.short	0x010b
        /*0882*/ 	.byte	0x05
	.zero		1


	//   ....[120]....
        /*0884*/ 	.word	0x00005d40
        /*0888*/ 	.word	0x000000ff
        /*088c*/ 	.word	0x00000000
        /*0890*/ 	.short	0x0101
        /*0892*/ 	.byte	0x04
	.zero		1


	//   ....[121]....
        /*0894*/ 	.word	0x00005db0
        /*0898*/ 	.word	0x000000ff
        /*089c*/ 	.word	0x00000000
        /*08a0*/ 	.short	0x010a
        /*08a2*/ 	.byte	0x04
	.zero		1


	//   ....[122]....
        /*08a4*/ 	.word	0x00005e40
        /*08a8*/ 	.word	0x000000ff
        /*08ac*/ 	.word	0x00000000
        /*08b0*/ 	.short	0x010a
        /*08b2*/ 	.byte	0x05
	.zero		1


	//   ....[123]....
        /*08b4*/ 	.word	0x00005ee0
        /*08b8*/ 	.word	0x00000000
        /*08bc*/ 	.word	0x00000000
        /*08c0*/ 	.short	0x010a
        /*08c2*/ 	.byte	0xff
	.zero		1


	//   ....[124]....
        /*08c4*/ 	.word	0x00006290
        /*08c8*/ 	.word	0x00000003
        /*08cc*/ 	.word	0x00000140
        /*08d0*/ 	.short	0x010a
        /*08d2*/ 	.byte	0xff
	.zero		1


	//   ....[125]....
        /*08d4*/ 	.word	0x00006410
        /*08d8*/ 	.word	0x00000000
        /*08dc*/ 	.word	0x00000000
        /*08e0*/ 	.short	0x0101
        /*08e2*/ 	.byte	0xff
	.zero		1


	//   ....[126]....
        /*08e4*/ 	.word	0x00006fe0
        /*08e8*/ 	.word	0x00000000
        /*08ec*/ 	.word	0x00000100
        /*08f0*/ 	.short	0x010a
        /*08f2*/ 	.byte	0xff
	.zero		1


	//   ....[127]....
        /*08f4*/ 	.word	0x00007050
        /*08f8*/ 	.word	0x0000004f
        /*08fc*/ 	.word	0x00000160
        /*0900*/ 	.short	0x010a
        /*0902*/ 	.byte	0xff
	.zero		1


	//   ....[128]....
        /*0904*/ 	.word	0x00007140
        /*0908*/ 	.word	0x00000000
        /*090c*/ 	.word	0x00000100
        /*0910*/ 	.short	0x010a
        /*0912*/ 	.byte	0xff
	.zero		1


	//   ....[129]....
        /*0914*/ 	.word	0x00007270
        /*0918*/ 	.word	0x0000004f
        /*091c*/ 	.word	0x00000160
        /*0920*/ 	.short	0x010a
        /*0922*/ 	.byte	0xff
	.zero		1


	//   ....[130]....
        /*0924*/ 	.word	0x000078f0
        /*0928*/ 	.word	0x00000000
        /*092c*/ 	.word	0x00000000
        /*0930*/ 	.short	0x0101
        /*0932*/ 	.byte	0xff
	.zero		1


	//   ....[131]....
        /*0934*/ 	.word	0x00007900
        /*0938*/ 	.word	0x00000003
        /*093c*/ 	.word	0x00000100
        /*0940*/ 	.short	0x010a
        /*0942*/ 	.byte	0xff
	.zero		1


	//   ....[132]....
        /*0944*/ 	.word	0x000079d0
        /*0948*/ 	.word	0x00000003
        /*094c*/ 	.word	0x00000100
        /*0950*/ 	.short	0x010a
        /*0952*/ 	.byte	0xff
	.zero		1


	//   ....[133]....
        /*0954*/ 	.word	0x00007c70
        /*0958*/ 	.word	0x0000004f
        /*095c*/ 	.word	0x00000000
        /*0960*/ 	.short	0x0101
        /*0962*/ 	.byte	0xff
	.zero		1


	//   ....[134]....
        /*0964*/ 	.word	0x000081d0
        /*0968*/ 	.word	0x00000002
        /*096c*/ 	.word	0x00000000
        /*0970*/ 	.short	0x0101
        /*0972*/ 	.byte	0xff
	.zero		1


	//   ....[135]....
        /*0974*/ 	.word	0x00008470
        /*0978*/ 	.word	0x000000ff
        /*097c*/ 	.word	0x00000000
        /*0980*/ 	.short	0x0101
        /*0982*/ 	.byte	0x04
	.zero		1


	//   ....[136]....
        /*0984*/ 	.word	0x00008490
        /*0988*/ 	.word	0x00000000
        /*098c*/ 	.word	0x000001b0
        /*0990*/ 	.short	0x010a
        /*0992*/ 	.byte	0xff
	.zero		1


	//   ....[137]....
        /*0994*/ 	.word	0x000084f0
        /*0998*/ 	.word	0x00000000
        /*099c*/ 	.word	0x00000080
        /*09a0*/ 	.short	0x010a
        /*09a2*/ 	.byte	0xff
	.zero		1


	//   ....[138]....
        /*09a4*/ 	.word	0x00008550
        /*09a8*/ 	.word	0x00000000
        /*09ac*/ 	.word	0x00000080
        /*09b0*/ 	.short	0x010a
        /*09b2*/ 	.byte	0xff
	.zero		1


	//   ....[139]....
        /*09b4*/ 	.word	0x000085a0
        /*09b8*/ 	.word	0x00000003
        /*09bc*/ 	.word	0x00000140
        /*09c0*/ 	.short	0x010a
        /*09c2*/ 	.byte	0xff
	.zero		1


	//   ....[140]....
        /*09c4*/ 	.word	0x00008600
        /*09c8*/ 	.word	0x00000000
        /*09cc*/ 	.word	0x00000000
        /*09d0*/ 	.short	0x010a
        /*09d2*/ 	.byte	0xff
	.zero		1


	//   ....[141]....
        /*09d4*/ 	.word	0x00008660
        /*09d8*/ 	.word	0x00000000
        /*09dc*/ 	.word	0x00000000
        /*09e0*/ 	.short	0x010a
        /*09e2*/ 	.byte	0xff
	.zero		1


	//   ....[142]....
        /*09e4*/ 	.word	0x000086c0
        /*09e8*/ 	.word	0x00000000
        /*09ec*/ 	.word	0x00000000
        /*09f0*/ 	.short	0x010a
        /*09f2*/ 	.byte	0xff
	.zero		1


	//   ....[143]....
        /*09f4*/ 	.word	0x00008720
        /*09f8*/ 	.word	0x00000000
        /*09fc*/ 	.word	0x00000000
        /*0a00*/ 	.short	0x010a
        /*0a02*/ 	.byte	0xff
	.zero		1


	//   ....[144]....
        /*0a04*/ 	.word	0x00008780
        /*0a08*/ 	.word	0x00000000
        /*0a0c*/ 	.word	0x00000000
        /*0a10*/ 	.short	0x010a
        /*0a12*/ 	.byte	0xff
	.zero		1


	//   ....[145]....
        /*0a14*/ 	.word	0x000087e0
        /*0a18*/ 	.word	0x00000000
        /*0a1c*/ 	.word	0x00000000
        /*0a20*/ 	.short	0x010a
        /*0a22*/ 	.byte	0xff
	.zero		1


	//   ....[146]....
        /*0a24*/ 	.word	0x00008840
        /*0a28*/ 	.word	0x00000000
        /*0a2c*/ 	.word	0x00000000
        /*0a30*/ 	.short	0x010a
        /*0a32*/ 	.byte	0xff
	.zero		1


	//   ....[147]....
        /*0a34*/ 	.word	0x000088a0
        /*0a38*/ 	.word	0x00000000
        /*0a3c*/ 	.word	0x00000000
        /*0a40*/ 	.short	0x010a
        /*0a42*/ 	.byte	0xff
	.zero		1


	//   ....[148]....
        /*0a44*/ 	.word	0x00008900
        /*0a48*/ 	.word	0x00000000
        /*0a4c*/ 	.word	0x00000000
        /*0a50*/ 	.short	0x010a
        /*0a52*/ 	.byte	0xff
	.zero		1


	//   ....[149]....
        /*0a54*/ 	.word	0x00008960
        /*0a58*/ 	.word	0x00000000
        /*0a5c*/ 	.word	0x00000000
        /*0a60*/ 	.short	0x010a
        /*0a62*/ 	.byte	0xff
	.zero		1


	//   ....[150]....
        /*0a64*/ 	.word	0x000089c0
        /*0a68*/ 	.word	0x00000000
        /*0a6c*/ 	.word	0x00000000
        /*0a70*/ 	.short	0x010a
        /*0a72*/ 	.byte	0xff
	.zero		1


	//   ....[151]....
        /*0a74*/ 	.word	0x00008a20
        /*0a78*/ 	.word	0x00000000
        /*0a7c*/ 	.word	0x00000000
        /*0a80*/ 	.short	0x010a
        /*0a82*/ 	.byte	0xff
	.zero		1


	//   ....[152]....
        /*0a84*/ 	.word	0x00008a80
        /*0a88*/ 	.word	0x00000000
        /*0a8c*/ 	.word	0x00000000
        /*0a90*/ 	.short	0x010a
        /*0a92*/ 	.byte	0xff
	.zero		1


	//   ....[153]....
        /*0a94*/ 	.word	0x00008ae0
        /*0a98*/ 	.word	0x00000000
        /*0a9c*/ 	.word	0x00000000
        /*0aa0*/ 	.short	0x010a
        /*0aa2*/ 	.byte	0xff
	.zero		1


	//   ....[154]....
        /*0aa4*/ 	.word	0x00008b40
        /*0aa8*/ 	.word	0x00000000
        /*0aac*/ 	.word	0x00000000
        /*0ab0*/ 	.short	0x010a
        /*0ab2*/ 	.byte	0xff
	.zero		1


	//   ....[155]....
        /*0ab4*/ 	.word	0x00008b90
        /*0ab8*/ 	.word	0x00000002
        /*0abc*/ 	.word	0x000001a0
        /*0ac0*/ 	.short	0x010a
        /*0ac2*/ 	.byte	0xff
	.zero		1


	//   ....[156]....
        /*0ac4*/ 	.word	0x00008bf0
        /*0ac8*/ 	.word	0x00000002
        /*0acc*/ 	.word	0x00000150
        /*0ad0*/ 	.short	0x010a
        /*0ad2*/ 	.byte	0xff
	.zero		1


	//   ....[157]....
        /*0ad4*/ 	.word	0x00008c40
        /*0ad8*/ 	.word	0x00000002
        /*0adc*/ 	.word	0x00000140
        /*0ae0*/ 	.short	0x010a
        /*0ae2*/ 	.byte	0xff
	.zero		1


	//   ....[158]....
        /*0ae4*/ 	.word	0x00008ca0
        /*0ae8*/ 	.word	0x00000000
        /*0aec*/ 	.word	0x00000150
        /*0af0*/ 	.short	0x010a
        /*0af2*/ 	.byte	0xff
	.zero		1


	//   ....[159]....
        /*0af4*/ 	.word	0x00008d00
        /*0af8*/ 	.word	0x00000000
        /*0afc*/ 	.word	0x00000008
        /*0b00*/ 	.short	0x010a
        /*0b02*/ 	.byte	0xff
	.zero		1


	//   ....[160]....
        /*0b04*/ 	.word	0x00008df0
        /*0b08*/ 	.word	0x00000000
        /*0b0c*/ 	.word	0x00000008
        /*0b10*/ 	.short	0x010a
        /*0b12*/ 	.byte	0xff
	.zero		1


	//   ....[161]....
        /*0b14*/ 	.word	0x00008e40
        /*0b18*/ 	.word	0x00000000
        /*0b1c*/ 	.word	0x00000140
        /*0b20*/ 	.short	0x010a
        /*0b22*/ 	.byte	0xff
	.zero		1


	//   ....[162]....
        /*0b24*/ 	.word	0x00008ea0
        /*0b28*/ 	.word	0x00000000
        /*0b2c*/ 	.word	0x00000180
        /*0b30*/ 	.short	0x010a
        /*0b32*/ 	.byte	0xff
	.zero		1


	//   ....[163]....
        /*0b34*/ 	.word	0x00008f00
        /*0b38*/ 	.word	0x00000000
        /*0b3c*/ 	.word	0x00000000
        /*0b40*/ 	.short	0x010a
        /*0b42*/ 	.byte	0xff
	.zero		1


	//   ....[164]....
        /*0b44*/ 	.word	0x00008f60
        /*0b48*/ 	.word	0x00000000
        /*0b4c*/ 	.word	0x00000000
        /*0b50*/ 	.short	0x010a
        /*0b52*/ 	.byte	0xff
	.zero		1


	//   ....[165]....
        /*0b54*/ 	.word	0x00008fc0
        /*0b58*/ 	.word	0x00000000
        /*0b5c*/ 	.word	0x00000000
        /*0b60*/ 	.short	0x010a
        /*0b62*/ 	.byte	0xff
	.zero		1


	//   ....[166]....
        /*0b64*/ 	.word	0x00009020
        /*0b68*/ 	.word	0x00000000
        /*0b6c*/ 	.word	0x00000000
        /*0b70*/ 	.short	0x010a
        /*0b72*/ 	.byte	0xff
	.zero		1


	//   ....[167]....
        /*0b74*/ 	.word	0x00009080
        /*0b78*/ 	.word	0x00000000
        /*0b7c*/ 	.word	0x000001c0
        /*0b80*/ 	.short	0x010a
        /*0b82*/ 	.byte	0xff
	.zero		1


	//   ....[168]....
        /*0b84*/ 	.word	0x000090d0
        /*0b88*/ 	.word	0x00000008
        /*0b8c*/ 	.word	0x00000140
        /*0b90*/ 	.short	0x010a
        /*0b92*/ 	.byte	0xff
	.zero		1


	//   ....[169]....
        /*0b94*/ 	.word	0x00009130
        /*0b98*/ 	.word	0x00000000
        /*0b9c*/ 	.word	0x00000138
        /*0ba0*/ 	.short	0x010a
        /*0ba2*/ 	.byte	0xff
	.zero		1


	//   ....[170]....
        /*0ba4*/ 	.word	0x00009190
        /*0ba8*/ 	.word	0x00000000
        /*0bac*/ 	.word	0x00000118
        /*0bb0*/ 	.short	0x010a
        /*0bb2*/ 	.byte	0xff
	.zero		1


	//   ....[171]....
        /*0bb4*/ 	.word	0x000091f0
        /*0bb8*/ 	.word	0x00000005
        /*0bbc*/ 	.word	0x00000118
        /*0bc0*/ 	.short	0x010a
        /*0bc2*/ 	.byte	0xff
	.zero		1


	//   ....[172]....
        /*0bc4*/ 	.word	0x00009250
        /*0bc8*/ 	.word	0x00000000
        /*0bcc*/ 	.word	0x00000000
        /*0bd0*/ 	.short	0x010a
        /*0bd2*/ 	.byte	0xff
	.zero		1


	//   ....[173]....
        /*0bd4*/ 	.word	0x000092b0
        /*0bd8*/ 	.word	0x00000000
        /*0bdc*/ 	.word	0x00000000
        /*0be0*/ 	.short	0x010a
        /*0be2*/ 	.byte	0xff
	.zero		1


	//   ....[174]....
        /*0be4*/ 	.word	0x00009300
        /*0be8*/ 	.word	0x00000003
        /*0bec*/ 	.word	0x00000140
        /*0bf0*/ 	.short	0x010a
        /*0bf2*/ 	.byte	0xff
	.zero		1


	//   ....[175]....
        /*0bf4*/ 	.word	0x00009350
        /*0bf8*/ 	.word	0x00000000
        /*0bfc*/ 	.word	0x00000100
        /*0c00*/ 	.short	0x010a
        /*0c02*/ 	.byte	0xff
	.zero		1


	//   ....[176]....
        /*0c04*/ 	.word	0x000093a0
        /*0c08*/ 	.word	0x0000004f
        /*0c0c*/ 	.word	0x00000160
        /*0c10*/ 	.short	0x010a
        /*0c12*/ 	.byte	0xff
	.zero		1


	//   ....[177]....
        /*0c14*/ 	.word	0x000093f0
        /*0c18*/ 	.word	0x00000003
        /*0c1c*/ 	.word	0x00000100
        /*0c20*/ 	.short	0x010a
        /*0c22*/ 	.byte	0xff
	.zero		1


	//----- nvinfo : EIATTR_NUM_MBARRIERS
	.align		4
.L_47:
        /*0c24*/ 	.byte	0x03, 0x38
        /*0c26*/ 	.short	0x0039


	//----- nvinfo : EIATTR_EXIT_INSTR_OFFSETS
	.align		4
        /*0c28*/ 	.byte	0x04, 0x1c
        /*0c2a*/ 	.short	(.L_49 - .L_48)


	//   ....[0]....
.L_48:
        /*0c2c*/ 	.word	0x00003470


	//   ....[1]....
        /*0c30*/ 	.word	0x00003980


	//   ....[2]....
        /*0c34*/ 	.word	0x000039e0


	//   ....[3]....
        /*0c38*/ 	.word	0x00004d70


	//   ....[4]....
        /*0c3c*/ 	.word	0x00005f10


	//   ....[5]....
        /*0c40*/ 	.word	0x00005f50


	//   ....[6]....
        /*0c44*/ 	.word	0x00008350


	//   ....[7]....
        /*0c48*/ 	.word	0x000083d0


	//   ....[8]....
        /*0c4c*/ 	.word	0x00008400


	//   ....[9]....
        /*0c50*/ 	.word	0x00008480


	//----- nvinfo : EIATTR_MAX_THREADS
	.align		4
.L_49:
        /*0c54*/ 	.byte	0x04, 0x05
        /*0c56*/ 	.short	(.L_51 - .L_50)
.L_50:
        /*0c58*/ 	.word	0x00000100
        /*0c5c*/ 	.word	0x00000001
        /*0c60*/ 	.word	0x00000001


	//----- nvinfo : EIATTR_CRS_STACK_SIZE
	.align		4
.L_51:
        /*0c64*/ 	.byte	0x04, 0x1e
        /*0c66*/ 	.short	(.L_53 - .L_52)
.L_52:
        /*0c68*/ 	.word	0x00000000


	//----- nvinfo : EIATTR_CBANK_PARAM_SIZE
	.align		4
.L_53:
        /*0c6c*/ 	.byte	0x03, 0x19
        /*0c6e*/ 	.short	0x0800


	//----- nvinfo : EIATTR_PARAM_CBANK
	.align		4
        /*0c70*/ 	.byte	0x04, 0x0a
        /*0c72*/ 	.short	(.L_55 - .L_54)
	.align		4
.L_54:
        /*0c74*/ 	.word	index@(.nv.constant0._ZN7cutlass13device_kernelINS_4gemm6kernel13GemmUniversalIN4cute5tupleIJiiiiEEENS1_10collective13CollectiveMmaINS1_35MainloopSm100TmaUmmaWarpSpecializedILi16ELi2ELi4ENS5_IJNS4_1CILi8EEENSA_ILi1EEESC_EEEEENS5_IJNSA_ILi128EEENSA_ILi64EEENSA_ILi32EEEEEEfNS5_IJlSC_lEEEfSJ_NS4_8TiledMMAINS4_8MMA_AtomIJNS4_23SM100_MMA_TF32_2x1SM_SSINS_10tfloat32_tESN_fLi128ELi64ELNS4_4UMMA5MajorE0ELSP_0ELNSO_7ScaleInE0ELSQ_0EEEEEENS4_6LayoutINS5_IJSC_SC_SC_EEENS5_IJNSA_ILi0EEESV_SV_EEEEENS5_IJNS4_10UnderscoreESY_SY_EEEEENS4_18SM100_TMA_2SM_LOADENS4_14ComposedLayoutINS4_7SwizzleILi3ELi4ELi3EEENS4_18smem_ptr_flag_bitsILi32EEENST_INS5_IJSB_SH_EEENS5_IJSH_SC_EEEEEEEvNS4_8identityENS4_28SM100_TMA_2SM_LOAD_MULTICASTES1A_vS1B_EENS_8epilogue10collective18CollectiveEpilogueINS1E_23Sm100TmaWarpSpecializedILi3ELi2ELi16ELb1ELb0EEEJNS5_IJSG_SG_SH_EEENS5_IJNST_ISG_SC_EENST_INS5_IJNSA_ILi16EEENSA_ILi2EEEEEENS5_IJSC_SH_EEEEEEEEfSJ_fSJ_NS1E_6fusion15FusionCallbacksIS1I_NS1R_17LinearCombinationIffffLNS_15FloatRoundStyleE2EEES1J_S1Q_JEEENS4_5SM1004TMEM4LOAD26SM100_TMEM_LOAD_32dp32b16xENS4_13SM90_TMA_LOADENS12_INS13_ILi2ELi4ELi3EEES16_NST_INS5_IJSB_S1L_EEENS5_IJS1L_SC_EEEEEEENS4_39AutoVectorizingCopyWithAssumedAlignmentILi128EEENS4_14SM90_TMA_STOREES26_S28_S28_EEEvvEEEEvNT_6ParamsE)
        /*0c78*/ 	.short	0x0380
        /*0c7a*/ 	.short	0x0800


	//----- nvinfo : EIATTR_SW_WAR
	.align		4
.L_55:
        /*0c7c*/ 	.byte	0x04, 0x36
        /*0c7e*/ 	.short	(.L_57 - .L_56)
.L_56:
        /*0c80*/ 	.word	0x00000008
.L_57:


//--------------------- .nv.callgraph             --------------------------
	.section	.nv.callgraph,"",@"SHT_CUDA_CALLGRAPH"
	.align	4
	.sectionentsize	8
	.align		4
        /*0000*/ 	.word	0x00000000
	.align		4
        /*0004*/ 	.word	0xffffffff
	.align		4
        /*0008*/ 	.word	index@(_ZN7cutlass13device_kernelINS_4gemm6kernel13GemmUniversalIN4cute5tupleIJiiiiEEENS1_10collective13CollectiveMmaINS1_35MainloopSm100TmaUmmaWarpSpecializedILi16ELi2ELi4ENS5_IJNS4_1CILi8EEENSA_ILi1EEESC_EEEEENS5_IJNSA_ILi128EEENSA_ILi64EEENSA_ILi32EEEEEEfNS5_IJlSC_lEEEfSJ_NS4_8TiledMMAINS4_8MMA_AtomIJNS4_23SM100_MMA_TF32_2x1SM_SSINS_10tfloat32_tESN_fLi128ELi64ELNS4_4UMMA5MajorE0ELSP_0ELNSO_7ScaleInE0ELSQ_0EEEEEENS4_6LayoutINS5_IJSC_SC_SC_EEENS5_IJNSA_ILi0EEESV_SV_EEEEENS5_IJNS4_10UnderscoreESY_SY_EEEEENS4_18SM100_TMA_2SM_LOADENS4_14ComposedLayoutINS4_7SwizzleILi3ELi4ELi3EEENS4_18smem_ptr_flag_bitsILi32EEENST_INS5_IJSB_SH_EEENS5_IJSH_SC_EEEEEEEvNS4_8identityENS4_28SM100_TMA_2SM_LOAD_MULTICASTES1A_vS1B_EENS_8epilogue10collective18CollectiveEpilogueINS1E_23Sm100TmaWarpSpecializedILi3ELi2ELi16ELb1ELb0EEEJNS5_IJSG_SG_SH_EEENS5_IJNST_ISG_SC_EENST_INS5_IJNSA_ILi16EEENSA_ILi2EEEEEENS5_IJSC_SH_EEEEEEEEfSJ_fSJ_NS1E_6fusion15FusionCallbacksIS1I_NS1R_17LinearCombinationIffffLNS_15FloatRoundStyleE2EEES1J_S1Q_JEEENS4_5SM1004TMEM4LOAD26SM100_TMEM_LOAD_32dp32b16xENS4_13SM90_TMA_LOADENS12_INS13_ILi2ELi4ELi3EEES16_NST_INS5_IJSB_S1L_EEENS5_IJS1L_SC_EEEEEEENS4_39AutoVectorizingCopyWithAssumedAlignmentILi128EEENS4_14SM90_TMA_STOREES26_S28_S28_EEEvvEEEEvNT_6ParamsE)
	.align		4
        /*000c*/ 	.word	index@(__assertfail)
	.align		4
        /*0010*/ 	.word	0x00000000
	.align		4
        /*0014*/ 	.word	0xfffffffe
	.align		4
        /*0018*/ 	.word	0x00000000
	.align		4
        /*001c*/ 	.word	0xfffffffd
	.align		4
        /*0020*/ 	.word	0x00000000
	.align		4
        /*0024*/ 	.word	0xfffffffc


//--------------------- .nv.constant4             --------------------------
	.section	.nv.constant4,"a",@progbits
	.align	8
	.align		8
.nv.constant4:
        /*0000*/ 	.dword	__assertfail
	.align		8
        /*0008*/ 	.dword	__unnamed_1
	.align		8
        /*0010*/ 	.dword	__unnamed_2
	.align		8
        /*0018*/ 	.dword	_ZN40_INTERNAL_53b2f796_4_k_cu_869c3e27_254374cuda3std3__45__cpo5beginE
	.align		8
        /*0020*/ 	.dword	_ZN40_INTERNAL_53b2f796_4_k_cu_869c3e27_254374cuda3std3__45__cpo3endE
	.align		8
        /*0028*/ 	.dword	_ZN40_INTERNAL_53b2f796_4_k_cu_869c3e27_254374cuda3std3__45__cpo6cbeginE
	.align		8
        /*0030*/ 	.dword	_ZN40_INTERNAL_53b2f796_4_k_cu_869c3e27_254374cuda3std3__45__cpo4cendE
	.align		8
        /*0038*/ 	.dword	_ZN40_INTERNAL_53b2f796_4_k_cu_869c3e27_254374cuda3std3__442_GLOBAL__N__53b2f796_4_k_cu_869c3e27_254376ignoreE
	.align		8
        /*0040*/ 	.dword	_ZN40_INTERNAL_53b2f796_4_k_cu_869c3e27_254374cuda3std3__419piecewise_constructE
	.align		8
        /*0048*/ 	.dword	_ZN40_INTERNAL_53b2f796_4_k_cu_869c3e27_254374cuda3std3__48in_placeE
	.align		8
        /*0050*/ 	.dword	_ZN40_INTERNAL_53b2f796_4_k_cu_869c3e27_254374cuda3std6ranges3__45__cpo4swapE
	.align		8
        /*0058*/ 	.dword	_ZN40_INTERNAL_53b2f796_4_k_cu_869c3e27_254374cuda3std6ranges3__45__cpo9iter_moveE
	.align		8
        /*0060*/ 	.dword	_ZN40_INTERNAL_53b2f796_4_k_cu_869c3e27_254374cute7productE
	.align		8
        /*0068*/ 	.dword	_ZN40_INTERNAL_53b2f796_4_k_cu_869c3e27_254374cute1_E
	.align		8
        /*0070*/ 	.dword	$str$25
	.align		8
        /*0078*/ 	.dword	$str$26
	.align		8
        /*0080*/ 	.dword	$str$27
	.align		8
        /*0088*/ 	.dword	$str$28


//--------------------- .text._ZN7cutlass13device_kernelINS_4gemm6kernel13GemmUniversalIN4cute5tupleIJiiiiEEENS1_10collective13CollectiveMmaINS1_35MainloopSm100TmaUmmaWarpSpecializedILi16ELi2ELi4ENS5_IJNS4_1CILi8EEENSA_ILi1EEESC_EEEEENS5_IJNSA_ILi128EEENSA_ILi64EEENSA_ILi32EEEEEEfNS5_IJlSC_lEEEfSJ_NS4_8TiledMMAINS4_8MMA_AtomIJNS4_23SM100_MMA_TF32_2x1SM_SSINS_10tfloat32_tESN_fLi128ELi64ELNS4_4UMMA5MajorE0ELSP_0ELNSO_7ScaleInE0ELSQ_0EEEEEENS4_6LayoutINS5_IJSC_SC_SC_EEENS5_IJNSA_ILi0EEESV_SV_EEEEENS5_IJNS4_10UnderscoreESY_SY_EEEEENS4_18SM100_TMA_2SM_LOADENS4_14ComposedLayoutINS4_7SwizzleILi3ELi4ELi3EEENS4_18smem_ptr_flag_bitsILi32EEENST_INS5_IJSB_SH_EEENS5_IJSH_SC_EEEEEEEvNS4_8identityENS4_28SM100_TMA_2SM_LOAD_MULTICASTES1A_vS1B_EENS_8epilogue10collective18CollectiveEpilogueINS1E_23Sm100TmaWarpSpecializedILi3ELi2ELi16ELb1ELb0EEEJNS5_IJSG_SG_SH_EEENS5_IJNST_ISG_SC_EENST_INS5_IJNSA_ILi16EEENSA_ILi2EEEEEENS5_IJSC_SH_EEEEEEEEfSJ_fSJ_NS1E_6fusion15FusionCallbacksIS1I_NS1R_17LinearCombinationIffffLNS_15FloatRoundStyleE2EEES1J_S1Q_JEEENS4_5SM1004TMEM4LOAD26SM100_TMEM_LOAD_32dp32b16xENS4_13SM90_TMA_LOADENS12_INS13_ILi2ELi4ELi3EEES16_NST_INS5_IJSB_S1L_EEENS5_IJS1L_SC_EEEEEEENS4_39AutoVectorizingCopyWithAssumedAlignmentILi128EEENS4_14SM90_TMA_STOREES26_S28_S28_EEEvvEEEEvNT_6ParamsE --------------------------
	.section	.text._ZN7cutlass13device_kernelINS_4gemm6kernel13GemmUniversalIN4cute5tupleIJiiiiEEENS1_10collective13CollectiveMmaINS1_35MainloopSm100TmaUmmaWarpSpecializedILi16ELi2ELi4ENS5_IJNS4_1CILi8EEENSA_ILi1EEESC_EEEEENS5_IJNSA_ILi128EEENSA_ILi64EEENSA_ILi32EEEEEEfNS5_IJlSC_lEEEfSJ_NS4_8TiledMMAINS4_8MMA_AtomIJNS4_23SM100_MMA_TF32_2x1SM_SSINS_10tfloat32_tESN_fLi128ELi64ELNS4_4UMMA5MajorE0ELSP_0ELNSO_7ScaleInE0ELSQ_0EEEEEENS4_6LayoutINS5_IJSC_SC_SC_EEENS5_IJNSA_ILi0EEESV_SV_EEEEENS5_IJNS4_10UnderscoreESY_SY_EEEEENS4_18SM100_TMA_2SM_LOADENS4_14ComposedLayoutINS4_7SwizzleILi3ELi4ELi3EEENS4_18smem_ptr_flag_bitsILi32EEENST_INS5_IJSB_SH_EEENS5_IJSH_SC_EEEEEEEvNS4_8identityENS4_28SM100_TMA_2SM_LOAD_MULTICASTES1A_vS1B_EENS_8epilogue10collective18CollectiveEpilogueINS1E_23Sm100TmaWarpSpecializedILi3ELi2ELi16ELb1ELb0EEEJNS5_IJSG_SG_SH_EEENS5_IJNST_ISG_SC_EENST_INS5_IJNSA_ILi16EEENSA_ILi2EEEEEENS5_IJSC_SH_EEEEEEEEfSJ_fSJ_NS1E_6fusion15FusionCallbacksIS1I_NS1R_17LinearCombinationIffffLNS_15FloatRoundStyleE2EEES1J_S1Q_JEEENS4_5SM1004TMEM4LOAD26SM100_TMEM_LOAD_32dp32b16xENS4_13SM90_TMA_LOADENS12_INS13_ILi2ELi4ELi3EEES16_NST_INS5_IJSB_S1L_EEENS5_IJS1L_SC_EEEEEEENS4_39AutoVectorizingCopyWithAssumedAlignmentILi128EEENS4_14SM90_TMA_STOREES26_S28_S28_EEEvvEEEEvNT_6ParamsE,"ax",@progbits
	.align	128
.text._ZN7cutlass13device_kernelINS_4gemm6kernel13GemmUniversalIN4cute5tupleIJiiiiEEENS1_10collective13CollectiveMmaINS1_35MainloopSm100TmaUmmaWarpSpecializedILi16ELi2ELi4ENS5_IJNS4_1CILi8EEENSA_ILi1EEESC_EEEEENS5_IJNSA_ILi128EEENSA_ILi64EEENSA_ILi32EEEEEEfNS5_IJlSC_lEEEfSJ_NS4_8TiledMMAINS4_8MMA_AtomIJNS4_23SM100_MMA_TF32_2x1SM_SSINS_10tfloat32_tESN_fLi128ELi64ELNS4_4UMMA5MajorE0ELSP_0ELNSO_7ScaleInE0ELSQ_0EEEEEENS4_6LayoutINS5_IJSC_SC_SC_EEENS5_IJNSA_ILi0EEESV_SV_EEEEENS5_IJNS4_10UnderscoreESY_SY_EEEEENS4_18SM100_TMA_2SM_LOADENS4_14ComposedLayoutINS4_7SwizzleILi3ELi4ELi3EEENS4_18smem_ptr_flag_bitsILi32EEENST_INS5_IJSB_SH_EEENS5_IJSH_SC_EEEEEEEvNS4_8identityENS4_28SM100_TMA_2SM_LOAD_MULTICASTES1A_vS1B_EENS_8epilogue10collective18CollectiveEpilogueINS1E_23Sm100TmaWarpSpecializedILi3ELi2ELi16ELb1ELb0EEEJNS5_IJSG_SG_SH_EEENS5_IJNST_ISG_SC_EENST_INS5_IJNSA_ILi16EEENSA_ILi2EEEEEENS5_IJSC_SH_EEEEEEEEfSJ_fSJ_NS1E_6fusion15FusionCallbacksIS1I_NS1R_17LinearCombinationIffffLNS_15FloatRoundStyleE2EEES1J_S1Q_JEEENS4_5SM1004TMEM4LOAD26SM100_TMEM_LOAD_32dp32b16xENS4_13SM90_TMA_LOADENS12_INS13_ILi2ELi4ELi3EEES16_NST_INS5_IJSB_S1L_EEENS5_IJS1L_SC_EEEEEEENS4_39AutoVectorizingCopyWithAssumedAlignmentILi128EEENS4_14SM90_TMA_STOREES26_S28_S28_EEEvvEEEEvNT_6ParamsE:
        .type           _ZN7cutlass13device_kernelINS_4gemm6kernel13GemmUniversalIN4cute5tupleIJiiiiEEENS1_10collective13CollectiveMmaINS1_35MainloopSm100TmaUmmaWarpSpecializedILi16ELi2ELi4ENS5_IJNS4_1CILi8EEENSA_ILi1EEESC_EEEEENS5_IJNSA_ILi128EEENSA_ILi64EEENSA_ILi32EEEEEEfNS5_IJlSC_lEEEfSJ_NS4_8TiledMMAINS4_8MMA_AtomIJNS4_23SM100_MMA_TF32_2x1SM_SSINS_10tfloat32_tESN_fLi128ELi64ELNS4_4UMMA5MajorE0ELSP_0ELNSO_7ScaleInE0ELSQ_0EEEEEENS4_6LayoutINS5_IJSC_SC_SC_EEENS5_IJNSA_ILi0EEESV_SV_EEEEENS5_IJNS4_10UnderscoreESY_SY_EEEEENS4_18SM100_TMA_2SM_LOADENS4_14ComposedLayoutINS4_7SwizzleILi3ELi4ELi3EEENS4_18smem_ptr_flag_bitsILi32EEENST_INS5_IJSB_SH_EEENS5_IJSH_SC_EEEEEEEvNS4_8identityENS4_28SM100_TMA_2SM_LOAD_MULTICASTES1A_vS1B_EENS_8epilogue10collective18CollectiveEpilogueINS1E_23Sm100TmaWarpSpecializedILi3ELi2ELi16ELb1ELb0EEEJNS5_IJSG_SG_SH_EEENS5_IJNST_ISG_SC_EENST_INS5_IJNSA_ILi16EEENSA_ILi2EEEEEENS5_IJSC_SH_EEEEEEEEfSJ_fSJ_NS1E_6fusion15FusionCallbacksIS1I_NS1R_17LinearCombinationIffffLNS_15FloatRoundStyleE2EEES1J_S1Q_JEEENS4_5SM1004TMEM4LOAD26SM100_TMEM_LOAD_32dp32b16xENS4_13SM90_TMA_LOADENS12_INS13_ILi2ELi4ELi3EEES16_NST_INS5_IJSB_S1L_EEENS5_IJS1L_SC_EEEEEEENS4_39AutoVectorizingCopyWithAssumedAlignmentILi128EEENS4_14SM90_TMA_STOREES26_S28_S28_EEEvvEEEEvNT_6ParamsE,@function
        .size           _ZN7cutlass13device_kernelINS_4gemm6kernel13GemmUniversalIN4cute5tupleIJiiiiEEENS1_10collective13CollectiveMmaINS1_35MainloopSm100TmaUmmaWarpSpecializedILi16ELi2ELi4ENS5_IJNS4_1CILi8EEENSA_ILi1EEESC_EEEEENS5_IJNSA_ILi128EEENSA_ILi64EEENSA_ILi32EEEEEEfNS5_IJlSC_lEEEfSJ_NS4_8TiledMMAINS4_8MMA_AtomIJNS4_23SM100_MMA_TF32_2x1SM_SSINS_10tfloat32_tESN_fLi128ELi64ELNS4_4UMMA5MajorE0ELSP_0ELNSO_7ScaleInE0ELSQ_0EEEEEENS4_6LayoutINS5_IJSC_SC_SC_EEENS5_IJNSA_ILi0EEESV_SV_EEEEENS5_IJNS4_10UnderscoreESY_SY_EEEEENS4_18SM100_TMA_2SM_LOADENS4_14ComposedLayoutINS4_7SwizzleILi3ELi4ELi3EEENS4_18smem_ptr_flag_bitsILi32EEENST_INS5_IJSB_SH_EEENS5_IJSH_SC_EEEEEEEvNS4_8identityENS4_28SM100_TMA_2SM_LOAD_MULTICASTES1A_vS1B_EENS_8epilogue10collective18CollectiveEpilogueINS1E_23Sm100TmaWarpSpecializedILi3ELi2ELi16ELb1ELb0EEEJNS5_IJSG_SG_SH_EEENS5_IJNST_ISG_SC_EENST_INS5_IJNSA_ILi16EEENSA_ILi2EEEEEENS5_IJSC_SH_EEEEEEEEfSJ_fSJ_NS1E_6fusion15FusionCallbacksIS1I_NS1R_17LinearCombinationIffffLNS_15FloatRoundStyleE2EEES1J_S1Q_JEEENS4_5SM1004TMEM4LOAD26SM100_TMEM_LOAD_32dp32b16xENS4_13SM90_TMA_LOADENS12_INS13_ILi2ELi4ELi3EEES16_NST_INS5_IJSB_S1L_EEENS5_IJS1L_SC_EEEEEEENS4_39AutoVectorizingCopyWithAssumedAlignmentILi128EEENS4_14SM90_TMA_STOREES26_S28_S28_EEEvvEEEEvNT_6ParamsE,(.L_x_212 - _ZN7cutlass13device_kernelINS_4gemm6kernel13GemmUniversalIN4cute5tupleIJiiiiEEENS1_10collective13CollectiveMmaINS1_35MainloopSm100TmaUmmaWarpSpecializedILi16ELi2ELi4ENS5_IJNS4_1CILi8EEENSA_ILi1EEESC_EEEEENS5_IJNSA_ILi128EEENSA_ILi64EEENSA_ILi32EEEEEEfNS5_IJlSC_lEEEfSJ_NS4_8TiledMMAINS4_8MMA_AtomIJNS4_23SM100_MMA_TF32_2x1SM_SSINS_10tfloat32_tESN_fLi128ELi64ELNS4_4UMMA5MajorE0ELSP_0ELNSO_7ScaleInE0ELSQ_0EEEEEENS4_6LayoutINS5_IJSC_SC_SC_EEENS5_IJNSA_ILi0EEESV_SV_EEEEENS5_IJNS4_10UnderscoreESY_SY_EEEEENS4_18SM100_TMA_2SM_LOADENS4_14ComposedLayoutINS4_7SwizzleILi3ELi4ELi3EEENS4_18smem_ptr_flag_bitsILi32EEENST_INS5_IJSB_SH_EEENS5_IJSH_SC_EEEEEEEvNS4_8identityENS4_28SM100_TMA_2SM_LOAD_MULTICASTES1A_vS1B_EENS_8epilogue10collective18CollectiveEpilogueINS1E_23Sm100TmaWarpSpecializedILi3ELi2ELi16ELb1ELb0EEEJNS5_IJSG_SG_SH_EEENS5_IJNST_ISG_SC_EENST_INS5_IJNSA_ILi16EEENSA_ILi2EEEEEENS5_IJSC_SH_EEEEEEEEfSJ_fSJ_NS1E_6fusion15FusionCallbacksIS1I_NS1R_17LinearCombinationIffffLNS_15FloatRoundStyleE2EEES1J_S1Q_JEEENS4_5SM1004TMEM4LOAD26SM100_TMEM_LOAD_32dp32b16xENS4_13SM90_TMA_LOADENS12_INS13_ILi2ELi4ELi3EEES16_NST_INS5_IJSB_S1L_EEENS5_IJS1L_SC_EEEEEEENS4_39AutoVectorizingCopyWithAssumedAlignmentILi128EEENS4_14SM90_TMA_STOREES26_S28_S28_EEEvvEEEEvNT_6ParamsE)
        .other          _ZN7cutlass13device_kernelINS_4gemm6kernel13GemmUniversalIN4cute5tupleIJiiiiEEENS1_10collective13CollectiveMmaINS1_35MainloopSm100TmaUmmaWarpSpecializedILi16ELi2ELi4ENS5_IJNS4_1CILi8EEENSA_ILi1EEESC_EEEEENS5_IJNSA_ILi128EEENSA_ILi64EEENSA_ILi32EEEEEEfNS5_IJlSC_lEEEfSJ_NS4_8TiledMMAINS4_8MMA_AtomIJNS4_23SM100_MMA_TF32_2x1SM_SSINS_10tfloat32_tESN_fLi128ELi64ELNS4_4UMMA5MajorE0ELSP_0ELNSO_7ScaleInE0ELSQ_0EEEEEENS4_6LayoutINS5_IJSC_SC_SC_EEENS5_IJNSA_ILi0EEESV_SV_EEEEENS5_IJNS4_10UnderscoreESY_SY_EEEEENS4_18SM100_TMA_2SM_LOADENS4_14ComposedLayoutINS4_7SwizzleILi3ELi4ELi3EEENS4_18smem_ptr_flag_bitsILi32EEENST_INS5_IJSB_SH_EEENS5_IJSH_SC_EEEEEEEvNS4_8identityENS4_28SM100_TMA_2SM_LOAD_MULTICASTES1A_vS1B_EENS_8epilogue10collective18CollectiveEpilogueINS1E_23Sm100TmaWarpSpecializedILi3ELi2ELi16ELb1ELb0EEEJNS5_IJSG_SG_SH_EEENS5_IJNST_ISG_SC_EENST_INS5_IJNSA_ILi16EEENSA_ILi2EEEEEENS5_IJSC_SH_EEEEEEEEfSJ_fSJ_NS1E_6fusion15FusionCallbacksIS1I_NS1R_17LinearCombinationIffffLNS_15FloatRoundStyleE2EEES1J_S1Q_JEEENS4_5SM1004TMEM4LOAD26SM100_TMEM_LOAD_32dp32b16xENS4_13SM90_TMA_LOADENS12_INS13_ILi2ELi4ELi3EEES16_NST_INS5_IJSB_S1L_EEENS5_IJS1L_SC_EEEEEEENS4_39AutoVectorizingCopyWithAssumedAlignmentILi128EEENS4_14SM90_TMA_STOREES26_S28_S28_EEEvvEEEEvNT_6ParamsE,@"STO_CUDA_ENTRY STV_DEFAULT"
_ZN7cutlass13device_kernelINS_4gemm6kernel13GemmUniversalIN4cute5tupleIJiiiiEEENS1_10collective13CollectiveMmaINS1_35MainloopSm100TmaUmmaWarpSpecializedILi16ELi2ELi4ENS5_IJNS4_1CILi8EEENSA_ILi1EEESC_EEEEENS5_IJNSA_ILi128EEENSA_ILi64EEENSA_ILi32EEEEEEfNS5_IJlSC_lEEEfSJ_NS4_8TiledMMAINS4_8MMA_AtomIJNS4_23SM100_MMA_TF32_2x1SM_SSINS_10tfloat32_tESN_fLi128ELi64ELNS4_4UMMA5MajorE0ELSP_0ELNSO_7ScaleInE0ELSQ_0EEEEEENS4_6LayoutINS5_IJSC_SC_SC_EEENS5_IJNSA_ILi0EEESV_SV_EEEEENS5_IJNS4_10UnderscoreESY_SY_EEEEENS4_18SM100_TMA_2SM_LOADENS4_14ComposedLayoutINS4_7SwizzleILi3ELi4ELi3EEENS4_18smem_ptr_flag_bitsILi32EEENST_INS5_IJSB_SH_EEENS5_IJSH_SC_EEEEEEEvNS4_8identityENS4_28SM100_TMA_2SM_LOAD_MULTICASTES1A_vS1B_EENS_8epilogue10collective18CollectiveEpilogueINS1E_23Sm100TmaWarpSpecializedILi3ELi2ELi16ELb1ELb0EEEJNS5_IJSG_SG_SH_EEENS5_IJNST_ISG_SC_EENST_INS5_IJNSA_ILi16EEENSA_ILi2EEEEEENS5_IJSC_SH_EEEEEEEEfSJ_fSJ_NS1E_6fusion15FusionCallbacksIS1I_NS1R_17LinearCombinationIffffLNS_15FloatRoundStyleE2EEES1J_S1Q_JEEENS4_5SM1004TMEM4LOAD26SM100_TMEM_LOAD_32dp32b16xENS4_13SM90_TMA_LOADENS12_INS13_ILi2ELi4ELi3EEES16_NST_INS5_IJSB_S1L_EEENS5_IJS1L_SC_EEEEEEENS4_39AutoVectorizingCopyWithAssumedAlignmentILi128EEENS4_14SM90_TMA_STOREES26_S28_S28_EEEvvEEEEvNT_6ParamsE:
[----:B------:R-:W1:Y:S01]  /*0000*/  LDC R1, c[0x0][0x37c] ;  /* 0x0000df00ff017b82 */ /* 0x000e620000000800 */
[----:B------:R-:W2:Y:S01]  /*0010*/  S2R R69, SR_TID.X ;  /* 0x0000000000457919 */ /* 0x000ea20000002100 */
[----:B------:R-:W3:Y:S06]  /*0020*/  LDCU.64 UR8, c[0x0][0x890] ;  /* 0x00011200ff0877ac */ /* 0x000eec0008000a00 */
[----:B------:R-:W4:Y:S01]  /*0030*/  S2UR UR4, SR_CgaCtaId ;  /* 0x00000000000479c3 */ /* 0x000f220000008800 */
[----:B------:R-:W-:Y:S02]  /*0040*/  PRMT R27, RZ, 0x7610, R27 ;  /* 0x00007610ff1b7816 */ /* 0x000fe4000000001b */
[----:B------:R-:W-:Y:S01]  /*0050*/  ELECT P1, URZ, PT ;  /* 0x0000000000ff782f */ /* 0x000fe20003820000 */
[----:B---3--:R-:W-:-:S04]  /*0060*/  UISETP.NE.U32.AND UP0, UPT, UR8, URZ, UPT ;  /* 0x000000ff0800728c */ /* 0x008fc8000bf05070 */
[----:B------:R-:W-:Y:S02]  /*0070*/  UISETP.NE.AND.EX UP0, UPT, UR9, URZ, UPT, UP0 ;  /* 0x000000ff0900728c */ /* 0x000fe4000bf05300 */
[----:B----4-:R-:W-:Y:S02]  /*0080*/  ULOP3.LUT UR46, UR4, 0x1, URZ, 0xc0, !UPT ;  /* 0x00000001042e7892 */ /* 0x010fe4000f8ec0ff */
[----:B------:R-:W-:Y:S01]  /*0090*/  ULOP3.LUT UR45, UR4, 0x1, URZ, 0x3c, !UPT ;  /* 0x00000001042d7892 */ /* 0x000fe2000f8e3cff */
[----:B--2---:R-:W-:-:S05]  /*00a0*/  SHF.R.U32.HI R64, RZ, 0x5, R69 ;  /* 0x00000005ff407819 */ /* 0x004fca0000011645 */
[----:B------:R-:W2:Y:S02]  /*00b0*/  SHFL.IDX PT, R0, R64, RZ, 0x1f ;  /* 0x00001fff40007589 */ /* 0x000ea400000e0000 */
[----:B--2---:R-:W-:Y:S01]  /*00c0*/  R2UR UR20, R0 ;  /* 0x00000000001472ca */ /* 0x004fe200000e0000 */
[----:B-1----:R-:W-:-:S14]  /*00d0*/  BRA.U UP0, `(.L_x_0) ;  /* 0x0000000100307547 */ /* 0x002fdc000b800000 */
[----:B------:R-:W1:Y:S02]  /*00e0*/  LDCU.64 UR4, c[0x0][0x888] ;  /* 0x00011100ff0477ac */ /* 0x000e640008000a00 */
[----:B-1----:R-:W-:-:S04]  /*00f0*/  UISETP.NE.U32.AND UP0, UPT, UR4, URZ, UPT ;  /* 0x000000ff0400728c */ /* 0x002fc8000bf05070 */
[----:B------:R-:W-:-:S09]  /*0100*/  UISETP.NE.AND.EX UP0, UPT, UR5, URZ, UPT, UP0 ;  /* 0x000000ff0500728c */ /* 0x000fd2000bf05300 */
[----:B------:R-:W-:Y:S05]  /*0110*/  BRA.U !UP0, `(.L_x_1) ;  /* 0x0000000108147547 */ /* 0x000fea000b800000 */
[----:B------:R-:W1:Y:S01]  /*0120*/  LDC.64 R2, c[0x0][0x888] ;  /* 0x00022200ff027b82 */ /* 0x000e620000000a00 */
[----:B------:R-:W1:Y:S02]  /*0130*/  LDCU.64 UR4, c[0x0][0x358] ;  /* 0x00006b00ff0477ac */ /* 0x000e640008000a00 */
[----:B-1----:R1:W5:Y:S01]  /*0140*/  LDG.E R26, desc[UR4][R2.64] ;  /* 0x00000004021a7981 */ /* 0x002362000c1e1900 */
[----:B------:R-:W-:Y:S01]  /*0150*/  HFMA2 R27, -RZ, RZ, 0, 5.9604644775390625e-08 ;  /* 0x00000001ff1b7431 */ /* 0x000fe200000001ff */
[----:B------:R-:W-:Y:S05]  /*0160*/  BRA `(.L_x_0) ;  /* 0x00000000000c7947 */ /* 0x000fea0003800000 */
.L_x_1:
[----:B------:R-:W1:Y:S01]  /*0170*/  LDCU UR4, c[0x0][0x880] ;  /* 0x00011000ff0477ac */ /* 0x000e620008000800 */
[----:B------:R-:W-:Y:S01]  /*0180*/  HFMA2 R27, -RZ, RZ, 0, 5.9604644775390625e-08 ;  /* 0x00000001ff1b7431 */ /* 0x000fe200000001ff */
[----:B-1----:R-:W-:-:S07]  /*0190*/  MOV R26, UR4 ;  /* 0x00000004001a7c02 */ /* 0x002fce0008000f00 */
.L_x_0:
[----:B------:R-:W2:Y:S02]  /*01a0*/  LDCU.64 UR4, c[0x0][0x8b0] ;  /* 0x00011600ff0477ac */ /* 0x000ea40008000a00 */
[----:B--2---:R-:W-:-:S04]  /*01b0*/  UISETP.NE.U32.AND UP0, UPT, UR4, URZ, UPT ;  /* 0x000000ff0400728c */ /* 0x004fc8000bf05070 */
[----:B------:R-:W-:-:S09]  /*01c0*/  UISETP.NE.AND.EX UP0, UPT, UR5, URZ, UPT, UP0 ;  /* 0x000000ff0500728c */ /* 0x000fd2000bf05300 */
[----:B------:R-:W-:Y:S05]  /*01d0*/  BRA.U UP0, `(.L_x_2) ;  /* 0x0000000100287547 */ /* 0x000fea000b800000 */
[----:B------:R-:W2:Y:S02]  /*01e0*/  LDCU.64 UR4, c[0x0][0x8a8] ;  /* 0x00011500ff0477ac */ /* 0x000ea40008000a00 */
[----:B--2---:R-:W-:-:S04]  /*01f0*/  UISETP.NE.U32.AND UP0, UPT, UR4, URZ, UPT ;  /* 0x000000ff0400728c */ /* 0x004fc8000bf05070 */
[----:B------:R-:W-:-:S09]  /*0200*/  UISETP.NE.AND.EX UP0, UPT, UR5, URZ, UPT, UP0 ;  /* 0x000000ff0500728c */ /* 0x000fd2000bf05300 */
[----:B------:R-:W-:Y:S05]  /*0210*/  BRA.U !UP0, `(.L_x_3) ;  /* 0x0000000108107547 */ /* 0x000fea000b800000 */
[----:B------:R-:W2:Y:S01]  /*0220*/  LDC.64 R24, c[0x0][0x8a8] ;  /* 0x00022a00ff187b82 */ /* 0x000ea20000000a00 */
[----:B------:R-:W2:Y:S02]  /*0230*/  LDCU.64 UR4, c[0x0][0x358] ;  /* 0x00006b00ff0477ac */ /* 0x000ea40008000a00 */
[----:B--2---:R2:W5:Y:S01]  /*0240*/  LDG.E R24, desc[UR4][R24.64] ;  /* 0x0000000418187981 */ /* 0x004562000c1e1900 */
[----:B------:R-:W-:Y:S05]  /*0250*/  BRA `(.L_x_2) ;  /* 0x0000000000087947 */ /* 0x000fea0003800000 */
.L_x_3:
[----:B------:R-:W2:Y:S02]  /*0260*/  LDCU UR4, c[0x0][0x8a0] ;  /* 0x00011400ff0477ac */ /* 0x000ea40008000800 */
[----:B--2---:R-:W-:Y:S02]  /*0270*/  MOV R24, UR4 ;  /* 0x0000000400187c02 */ /* 0x004fe40008000f00 */
.L_x_2:
[----:B------:R-:W-:Y:S01]  /*0280*/  IMAD.U32 R0, RZ, RZ, UR20 ;  /* 0x00000014ff007e24 */ /* 0x000fe2000f8e00ff */
[----:B------:R-:W-:Y:S04]  /*0290*/  BSSY.RECONVERGENT B0, `(.L_x_4) ;  /* 0x000000c000007945 */ /* 0x000fe80003800200 */
[C---:B------:R-:W-:Y:S02]  /*02a0*/  ISETP.NE.OR P2, PT, R0.reuse, 0x1, !P1 ;  /* 0x000000010000780c */ /* 0x040fe40004f45670 */
[----:B------:R-:W-:-:S11]  /*02b0*/  ISETP.NE.OR P0, PT, R0, 0x3, !P1 ;  /* 0x000000030000780c */ /* 0x000fd60004f05670 */
[----:B------:R-:W-:Y:S05]  /*02c0*/  @P2 BRA `(.L_x_5) ;  /* 0x0000000000202947 */ /* 0x000fea0003800000 */
[----:B------:R-:W3:Y:S02]  /*02d0*/  LDCU.64 UR4, c[0x0][0x348] ;  /* 0x00006900ff0477ac */ /* 0x000ee40008000a00 */
[----:B---3--:R-:W-:Y:S02]  /*02e0*/  UIADD3 UR6, UP1, UPT, UR4, 0x80, URZ ;  /* 0x0000008004067890 */ /* 0x008fe4000ff3e0ff */
[----:B------:R-:W-:Y:S02]  /*02f0*/  UIADD3 UR4, UP0, UPT, UR4, 0x180, URZ ;  /* 0x0000018004047890 */ /* 0x000fe4000ff1e0ff */
[----:B------:R-:W-:Y:S02]  /*0300*/  UIADD3.X UR7, UPT, UPT, URZ, UR5, URZ, UP1, !UPT ;  /* 0x00000005ff077290 */ /* 0x000fe40008ffe4ff */
[----:B------:R-:W-:-:S07]  /*0310*/  UIADD3.X UR5, UPT, UPT, URZ, UR5, URZ, UP0, !UPT ;  /* 0x00000005ff057290 */ /* 0x000fce00087fe4ff */
[----:B------:R3:W-:Y:S02]  /*0320*/  UTMACCTL.PF [UR6] ;  /* 0x00000000060079b9 */ /* 0x0007e40008040000 */
[----:B------:R3:W-:Y:S02]  /*0330*/  UTMACCTL.PF [UR4] ;  /* 0x00000000040079b9 */ /* 0x0007e40008040000 */
[----:B---3--:R-:W-:Y:S01]  /*0340*/  NOP ;  /* 0x0000000000007918 */ /* 0x008fe20000000000 */
.L_x_5:
[----:B------:R-:W-:Y:S05]  /*0350*/  BSYNC.RECONVERGENT B0 ;  /* 0x0000000000007941 */ /* 0x000fea0003800200 */
.L_x_4:
[----:B------:R-:W-:Y:S04]  /*0360*/  BSSY.RECONVERGENT B0, `(.L_x_6) ;  /* 0x000000a000007945 */ /* 0x000fe80003800200 */
        /* <DEDUP_REMOVED lines=9> */
.L_x_7:
[----:B------:R-:W-:Y:S05]  /*0400*/  BSYNC.RECONVERGENT B0 ;  /* 0x0000000000007941 */ /* 0x000fea0003800200 */
.L_x_6:
[----:B------:R-:W3:Y:S01]  /*0410*/  LDCU.64 UR4, c[0x0][0x888] ;  /* 0x00011100ff0477ac */ /* 0x000ee20008000a00 */
[----:B------:R-:W-:Y:S02]  /*0420*/  UISETP.EQ.U32.AND UP2, UPT, UR8, URZ, UPT ;  /* 0x000000ff0800728c */ /* 0x000fe4000bf42070 */
[----:B------:R-:W-:Y:S02]  /*0430*/  UPLOP3.LUT UP4, UPT, UPT, UPT, UPT, 0x80, 0x8 ;  /* 0x000000000008789c */ /* 0x000fe40003f8f070 */
[----:B---3--:R-:W-:-:S04]  /*0440*/  UISETP.NE.U32.AND UP0, UPT, UR4, URZ, UPT ;  /* 0x000000ff0400728c */ /* 0x008fc8000bf05070 */
[----:B------:R-:W-:-:S04]  /*0450*/  UISETP.NE.AND.EX UP1, UPT, UR5, URZ, UPT, UP0 ;  /* 0x000000ff0500728c */ /* 0x000fc8000bf25300 */
[----:B------:R-:W-:-:S04]  /*0460*/  UISETP.EQ.OR.EX UP3, UPT, UR9, URZ, !UP1, UP2 ;  /* 0x000000ff0900728c */ /* 0x000fc8000cf62720 */
[----:B------:R-:W-:-:S06]  /*0470*/  UP2UR UR4, UPR, URZ, 0x8 ;  /* 0x00000008ff047883 */ /* 0x000fcc0008000000 */
[----:B------:R-:W-:Y:S01]  /*0480*/  MOV R66, UR4 ;  /* 0x0000000400427c02 */ /* 0x000fe20008000f00 */
[----:B------:R-:W-:Y:S06]  /*0490*/  BRA.U !UP3, `(.L_x_8) ;  /* 0x000000010b207547 */ /* 0x000fec000b800000 */
[----:B------:R-:W-:Y:S01]  /*04a0*/  UISETP.NE.U32.AND UP2, UPT, UR8, URZ, UPT ;  /* 0x000000ff0800728c */ /* 0x000fe2000bf45070 */
[----:B-----5:R-:W-:Y:S01]  /*04b0*/  FSETP.NEU.AND P0, PT, R26, RZ, PT ;  /* 0x000000ff1a00720b */ /* 0x020fe20003f0d000 */
[----:B------:R-:W-:Y:S02]  /*04c0*/  USEL UR4, URZ, 0xffffffff, UP1 ;  /* 0xffffffffff047887 */ /* 0x000fe40008800000 */
[----:B------:R-:W-:-:S10]  /*04d0*/  UISETP.NE.AND.EX UP2, UPT, UR9, URZ, UPT, UP2 ;  /* 0x000000ff0900728c */ /* 0x000fd4000bf45320 */
[----:B------:R-:W-:Y:S01]  /*04e0*/  VOTEU.ANY UP0, P0 ;  /* 0x0000000000ff7886 */ /* 0x000fe20000000100 */
[----:B------:R-:W-:-:S04]  /*04f0*/  @!UP2 USEL UR4, URZ, 0xffffffff, UP0 ;  /* 0xffffffffff04a887 */ /* 0x000fc80008000000 */
[----:B------:R-:W-:-:S04]  /*0500*/  ULOP3.LUT UR4, UR4, 0x1, URZ, 0xc0, !UPT ;  /* 0x0000000104047892 */ /* 0x000fc8000f8ec0ff */
[----:B------:R-:W-:-:S11]  /*0510*/  UISETP.NE.U32.AND UP4, UPT, UR4, 0x1, UPT ;  /* 0x000000010400788c */ /* 0x000fd6000bf85070 */
.L_x_8:
[----:B------:R-:W3:Y:S01]  /*0520*/  SHFL.IDX PT, R0, R64, RZ, 0x1f ;  /* 0x00001fff40007589 */ /* 0x000ee200000e0000 */
[----:B------:R-:W-:-:S04]  /*0530*/  UISETP.NE.AND UP0, UPT, UR20, 0x2, UPT ;  /* 0x000000021400788c */ /* 0x000fc8000bf05270 */
[----:B------:R-:W-:Y:S02]  /*0540*/  UISETP.EQ.AND UP2, UPT, UR46, URZ, !UP0 ;  /* 0x000000ff2e00728c */ /* 0x000fe4000c742270 */
[----:B------:R-:W-:-:S04]  /*0550*/  USEL UR43, URZ, 0x1, UP0 ;  /* 0x00000001ff2b7887 */ /* 0x000fc80008000000 */
[----:B------:R-:W-:Y:S02]  /*0560*/  PLOP3.LUT P3, PT, P1, PT, UP2, 0x80, 0x8 ;  /* 0x000000000008781c */ /* 0x000fe40000f6f028 */
[----:B---3--:R-:W-:-:S13]  /*0570*/  ISETP.NE.AND P0, PT, R0, RZ, PT ;  /* 0x000000ff0000720c */ /* 0x008fda0003f05270 */
[----:B------:R-:W-:Y:S05]  /*0580*/  @P0 BRA `(.L_x_9) ;  /* 0x0000000000c40947 */ /* 0x000fea0003800000 */
[----:B------:R-:W-:Y:S01]  /*0590*/  ELECT P0, URZ, PT ;  /* 0x0000000000ff782f */ /* 0x000fe20003800000 */
[----:B------:R-:W-:-:S12]  /*05a0*/  BSSY.RECONVERGENT B0, `(.L_x_9) ;  /* 0x000002f000007945 */ /* 0x000fd80003800200 */
[----:B------:R-:W-:Y:S05]  /*05b0*/  @!P0 BRA `(.L_x_10) ;  /* 0x0000000000b48947 */ /* 0x000fea0003800000 */
[----:B------:R-:W3:Y:S01]  /*05c0*/  S2UR UR5, SR_CgaCtaId ;  /* 0x00000000000579c3 */ /* 0x000ee20000008800 */
[----:B------:R-:W-:Y:S01]  /*05d0*/  UMOV UR4, 0x400 ;  /* 0x0000040000047882 */ /* 0x000fe20000000000 */
[----:B------:R-:W-:Y:S01]  /*05e0*/  UMOV UR8, 0x1 ;  /* 0x0000000100087882 */ /* 0x000fe20000000000 */
[----:B------:R-:W-:Y:S01]  /*05f0*/  UMOV UR6, 0x4 ;  /* 0x0000000400067882 */ /* 0x000fe20000000000 */
[----:B------:R-:W-:-:S04]  /*0600*/  UIADD3 UR8, UPT, UPT, -UR8, 0x100000, URZ ;  /* 0x0010000008087890 */ /* 0x000fc8000fffe1ff */
[----:B------:R-:W-:Y:S02]  /*0610*/  USHF.L.U32 UR9, UR8, 0xb, URZ ;  /* 0x0000000b08097899 */ /* 0x000fe400080006ff */
[----:B------:R-:W-:Y:S02]  /*0620*/  USHF.L.U32 UR8, UR8, 0x1, URZ ;  /* 0x0000000108087899 */ /* 0x000fe400080006ff */
[----:B------:R-:W-:-:S04]  /*0630*/  UIADD3 UR6, UPT, UPT, -UR6, 0x100000, URZ ;  /* 0x0010000006067890 */ /* 0x000fc8000fffe1ff */
[----:B------:R-:W-:Y:S02]  /*0640*/  USHF.L.U32 UR7, UR6, 0xb, URZ ;  /* 0x0000000b06077899 */ /* 0x000fe400080006ff */
[----:B------:R-:W-:Y:S02]  /*0650*/  USHF.L.U32 UR6, UR6, 0x1, URZ ;  /* 0x0000000106067899 */ /* 0x000fe400080006ff */
[----:B---3--:R-:W-:Y:S01]  /*0660*/  ULEA UR4, UR5, UR4, 0x18 ;  /* 0x0000000405047291 */ /* 0x008fe2000f8ec0ff */
[----:B------:R-:W3:Y:S11]  /*0670*/  FENCE.VIEW.ASYNC.S ;  /* 0x00000000000073c6 */ /* 0x000ef60000000000 */
[----:B---3--:R3:W4:Y:S01]  /*0680*/  SYNCS.EXCH.64 URZ, [UR4], UR8 ;  /* 0x0000000804ff75b2 */ /* 0x0087220008000100 */
[----:B------:R3:W1:Y:S01]  /*0690*/  SYNCS.EXCH.64 URZ, [UR4+0x80], UR6 ;  /* 0x0000800604ff75b2 */ /* 0x0006620008000100 */
        /* <DEDUP_REMOVED lines=29> */
[----:B------:R3:W1:Y:S02]  /*0870*/  SYNCS.EXCH.64 URZ, [UR4+0xf8], UR6 ;  /* 0x0000f80604ff75b2 */ /* 0x0006640008000100 */
[----:B---34-:R-:W-:Y:S01]  /*0880*/  NOP ;  /* 0x0000000000007918 */ /* 0x018fe20000000000 */
.L_x_10:
[----:B------:R-:W-:Y:S05]  /*0890*/  BSYNC.RECONVERGENT B0 ;  /* 0x0000000000007941 */ /* 0x000fea0003800200 */
.L_x_9:
[----:B------:R-:W3:Y:S01]  /*08a0*/  SHFL.IDX PT, R0, R64, RZ, 0x1f ;  /* 0x00001fff40007589 */ /* 0x000ee200000e0000 */
[----:B------:R-:W-:Y:S01]  /*08b0*/  NOP ;  /* 0x0000000000007918 */ /* 0x000fe20000000000 */
[----:B---3--:R-:W-:-:S13]  /*08c0*/  ISETP.NE.AND P0, PT, R0, 0x1, PT ;  /* 0x000000010000780c */ /* 0x008fda0003f05270 */
[----:B------:R-:W-:Y:S05]  /*08d0*/  @P0 BRA `(.L_x_11) ;  /* 0x0000000000500947 */ /* 0x000fea0003800000 */
        /* <DEDUP_REMOVED lines=9> */
[----:B------:R-:W-:Y:S01]  /*0970*/  USHF.L.U32 UR6, UR6, 0x1, URZ ;  /* 0x0000000106067899 */ /* 0x000fe200080006ff */
[----:B------:R-:W-:Y:S01]  /*0980*/  ELECT P0, URZ, PT ;  /* 0x0000000000ff782f */ /* 0x000fe20003800000 */
[----:B---3--:R-:W-:Y:S01]  /*0990*/  ULEA UR4, UR5, UR4, 0x18 ;  /* 0x0000000405047291 */ /* 0x008fe2000f8ec0ff */
[----:B------:R-:W3:Y:S11]  /*09a0*/  FENCE.VIEW.ASYNC.S ;  /* 0x00000000000073c6 */ /* 0x000ef60000000000 */
[----:B---3--:R3:W4:Y:S01]  /*09b0*/  SYNCS.EXCH.64 URZ, [UR4+0x100], UR8 ;  /* 0x0001000804ff75b2 */ /* 0x0087220008000100 */
[----:B------:R3:W1:Y:S01]  /*09c0*/  SYNCS.EXCH.64 URZ, [UR4+0x118], UR6 ;  /* 0x0001180604ff75b2 */ /* 0x0006620008000100 */
[----:B------:R3:W1:Y:S01]  /*09d0*/  SYNCS.EXCH.64 URZ, [UR4+0x108], UR8 ;  /* 0x0001080804ff75b2 */ /* 0x0006620008000100 */
[----:B------:R3:W1:Y:S01]  /*09e0*/  SYNCS.EXCH.64 URZ, [UR4+0x120], UR6 ;  /* 0x0001200604ff75b2 */ /* 0x0006620008000100 */
[----:B------:R3:W1:Y:S01]  /*09f0*/  SYNCS.EXCH.64 URZ, [UR4+0x110], UR8 ;  /* 0x0001100804ff75b2 */ /* 0x0006620008000100 */
[----:B------:R3:W1:Y:S01]  /*0a00*/  SYNCS.EXCH.64 URZ, [UR4+0x128], UR6 ;  /* 0x0001280604ff75b2 */ /* 0x0006620008000100 */
[----:B------:R-:W-:Y:S01]  /*0a10*/  NOP ;  /* 0x0000000000007918 */ /* 0x000fe20000000000 */
.L_x_11:
[----:B------:R-:W2:Y:S01]  /*0a20*/  SHFL.IDX PT, R0, R64, RZ, 0x1f ;  /* 0x00001fff40007589 */ /* 0x000ea200000e0000 */
[----:B------:R-:W-:Y:S01]  /*0a30*/  NOP ;  /* 0x0000000000007918 */ /* 0x000fe20000000000 */
[----:B--2---:R-:W-:-:S13]  /*0a40*/  ISETP.NE.AND P0, PT, R0, 0x3, PT ;  /* 0x000000030000780c */ /* 0x004fda0003f05270 */
[----:B------:R-:W-:Y:S05]  /*0a50*/  @P0 BRA `(.L_x_12) ;  /* 0x0000000000300947 */ /* 0x000fea0003800000 */
[----:B---3--:R-:W2:Y:S01]  /*0a60*/  S2UR UR6, SR_CgaCtaId ;  /* 0x00000000000679c3 */ /* 0x008ea20000008800 */
[----:B------:R-:W-:Y:S01]  /*0a70*/  UMOV UR4, 0x400 ;  /* 0x0000040000047882 */ /* 0x000fe20000000000 */
[----:B------:R-:W-:Y:S01]  /*0a80*/  UMOV UR5, 0x20 ;  /* 0x0000002000057882 */ /* 0x000fe20000000000 */
[----:B------:R-:W-:Y:S01]  /*0a90*/  ELECT P0, URZ, PT ;  /* 0x0000000000ff782f */ /* 0x000fe20003800000 */
[----:B--2---:R-:W-:Y:S02]  /*0aa0*/  ULEA UR6, UR6, UR4, 0x18 ;  /* 0x0000000406067291 */ /* 0x004fe4000f8ec0ff */
[----:B------:R-:W-:-:S04]  /*0ab0*/  UIADD3 UR4, UPT, UPT, -UR5, 0x100000, URZ ;  /* 0x0010000005047890 */ /* 0x000fc8000fffe1ff */
[----:B------:R-:W-:Y:S02]  /*0ac0*/  USHF.L.U32 UR5, UR4, 0xb, URZ ;  /* 0x0000000b04057899 */ /* 0x000fe400080006ff */
[----:B------:R-:W-:Y:S01]  /*0ad0*/  USHF.L.U32 UR4, UR4, 0x1, URZ ;  /* 0x0000000104047899 */ /* 0x000fe200080006ff */
[----:B------:R-:W2:Y:S11]  /*0ae0*/  FENCE.VIEW.ASYNC.S ;  /* 0x00000000000073c6 */ /* 0x000eb60000000000 */
[----:B--2---:R2:W3:Y:S01]  /*0af0*/  SYNCS.EXCH.64 URZ, [UR6+0x130], UR4 ;  /* 0x0001300406ff75b2 */ /* 0x0044e20008000100 */
[----:B------:R2:W1:Y:S01]  /*0b00*/  SYNCS.EXCH.64 URZ, [UR6+0x138], UR4 ;  /* 0x0001380406ff75b2 */ /* 0x0004620008000100 */
[----:B------:R-:W-:Y:S01]  /*0b10*/  NOP ;  /* 0x0000000000007918 */ /* 0x000fe20000000000 */
.L_x_12:
[----:B------:R-:W4:Y:S01]  /*0b20*/  SHFL.IDX PT, R0, R64, RZ, 0x1f ;  /* 0x00001fff40007589 */ /* 0x000f2200000e0000 */
[----:B------:R-:W-:Y:S01]  /*0b30*/  NOP ;  /* 0x0000000000007918 */ /* 0x000fe20000000000 */
[----:B----4-:R-:W-:-:S13]  /*0b40*/  ISETP.NE.AND P0, PT, R0, 0x4, PT ;  /* 0x000000040000780c */ /* 0x010fda0003f05270 */
[----:B------:R-:W-:Y:S05]  /*0b50*/  @P0 BRA `(.L_x_13) ;  /* 0x00000000004c0947 */ /* 0x000fea0003800000 */
[----:B--2---:R-:W2:Y:S01]  /*0b60*/  S2UR UR5, SR_CgaCtaId ;  /* 0x00000000000579c3 */ /* 0x004ea20000008800 */
[----:B---3--:R-:W-:Y:S01]  /*0b70*/  UMOV UR4, 0x720 ;  /* 0x0000072000047882 */ /* 0x008fe20000000000 */
[----:B------:R-:W-:Y:S01]  /*0b80*/  UMOV UR6, 0x400 ;  /* 0x0000040000067882 */ /* 0x000fe20000000000 */
[----:B------:R-:W-:Y:S01]  /*0b90*/  USEL UR4, UR4, 0x620, UP4 ;  /* 0x0000062004047887 */ /* 0x000fe2000a000000 */
[----:B------:R-:W-:Y:S01]  /*0ba0*/  UMOV UR8, 0x1 ;  /* 0x0000000100087882 */ /* 0x000fe20000000000 */
[----:B------:R-:W-:Y:S01]  /*0bb0*/  ELECT P0, URZ, PT ;  /* 0x0000000000ff782f */ /* 0x000fe20003800000 */
[----:B------:R-:W-:-:S04]  /*0bc0*/  UIADD3 UR8, UPT, UPT, -UR8, 0x100000, URZ ;  /* 0x0010000008087890 */ /* 0x000fc8000fffe1ff */
[----:B------:R-:W-:Y:S02]  /*0bd0*/  USHF.L.U32 UR9, UR8, 0xb, URZ ;  /* 0x0000000b08097899 */ /* 0x000fe400080006ff */
[----:B------:R-:W-:Y:S02]  /*0be0*/  USHF.L.U32 UR8, UR8, 0x1, URZ ;  /* 0x0000000108087899 */ /* 0x000fe400080006ff */
[----:B--2---:R-:W-:Y:S02]  /*0bf0*/  ULEA UR6, UR5, UR6, 0x18 ;  /* 0x0000000605067291 */ /* 0x004fe4000f8ec0ff */
[----:B------:R-:W-:-:S04]  /*0c00*/  UIADD3 UR4, UPT, UPT, -UR4, 0x100000, URZ ;  /* 0x0010000004047890 */ /* 0x000fc8000fffe1ff */
[----:B------:R-:W-:Y:S02]  /*0c10*/  USHF.L.U32 UR5, UR4, 0xb, URZ ;  /* 0x0000000b04057899 */ /* 0x000fe400080006ff */
[----:B------:R-:W-:Y:S01]  /*0c20*/  USHF.L.U32 UR4, UR4, 0x1, URZ ;  /* 0x0000000104047899 */ /* 0x000fe200080006ff */
[----:B------:R-:W2:Y:S03]  /*0c30*/  FENCE.VIEW.ASYNC.S ;  /* 0x00000000000073c6 */ /* 0x000ea60000000000 */
[----:B--2---:R4:W2:Y:S08]  /*0c40*/  SYNCS.EXCH.64 URZ, [UR6+0x140], UR8 ;  /* 0x0001400806ff75b2 */ /* 0x0048b00008000100 */
[----:B------:R4:W3:Y:S01]  /*0c50*/  SYNCS.EXCH.64 URZ, [UR6+0x150], UR4 ;  /* 0x0001500406ff75b2 */ /* 0x0008e20008000100 */
[----:B------:R4:W1:Y:S01]  /*0c60*/  SYNCS.EXCH.64 URZ, [UR6+0x148], UR8 ;  /* 0x0001480806ff75b2 */ /* 0x0008620008000100 */
[----:B------:R4:W1:Y:S02]  /*0c70*/  SYNCS.EXCH.64 URZ, [UR6+0x158], UR4 ;  /* 0x0001580406ff75b2 */ /* 0x0008640008000100 */
[----:B----4-:R-:W-:Y:S01]  /*0c80*/  NOP ;  /* 0x0000000000007918 */ /* 0x010fe20000000000 */
.L_x_13:
[----:B------:R-:W4:Y:S01]  /*0c90*/  SHFL.IDX PT, R0, R64, RZ, 0x1f ;  /* 0x00001fff40007589 */ /* 0x000f2200000e0000 */
[----:B------:R-:W-:Y:S01]  /*0ca0*/  NOP ;  /* 0x0000000000007918 */ /* 0x000fe20000000000 */
[----:B----4-:R-:W-:-:S13]  /*0cb0*/  ISETP.NE.AND P0, PT, R0, 0x5, PT ;  /* 0x000000050000780c */ /* 0x010fda0003f05270 */
[----:B------:R-:W-:Y:S05]  /*0cc0*/  @P0 BRA `(.L_x_14) ;  /* 0x0000000000580947 */ /* 0x000fea0003800000 */
[----:B--2---:R-:W2:Y:S01]  /*0cd0*/  S2UR UR5, SR_CgaCtaId ;  /* 0x00000000000579c3 */ /* 0x004ea20000008800 */
[----:B---3--:R-:W-:Y:S01]  /*0ce0*/  UMOV UR4, 0x400 ;  /* 0x0000040000047882 */ /* 0x008fe20000000000 */
        /* <DEDUP_REMOVED lines=9> */
[----:B--2---:R-:W-:Y:S01]  /*0d80*/  ULEA UR4, UR5, UR4, 0x18 ;  /* 0x0000000405047291 */ /* 0x004fe2000f8ec0ff */
[----:B------:R-:W2:Y:S11]  /*0d90*/  FENCE.VIEW.ASYNC.S ;  /* 0x00000000000073c6 */ /* 0x000eb60000000000 */
[----:B--2---:R4:W2:Y:S01]  /*0da0*/  SYNCS.EXCH.64 URZ, [UR4+0x160], UR6 ;  /* 0x0001600604ff75b2 */ /* 0x0048a20008000100 */
[----:B------:R4:W3:Y:S01]  /*0db0*/  SYNCS.EXCH.64 URZ, [UR4+0x180], UR8 ;  /* 0x0001800804ff75b2 */ /* 0x0008e20008000100 */
[----:B------:R4:W1:Y:S01]  /*0dc0*/  SYNCS.EXCH.64 URZ, [UR4+0x168], UR6 ;  /* 0x0001680604ff75b2 */ /* 0x0008620008000100 */
[----:B------:R4:W1:Y:S01]  /*0dd0*/  SYNCS.EXCH.64 URZ, [UR4+0x188], UR8 ;  /* 0x0001880804ff75b2 */ /* 0x0008620008000100 */
[----:B------:R4:W1:Y:S01]  /*0de0*/  SYNCS.EXCH.64 URZ, [UR4+0x170], UR6 ;  /* 0x0001700604ff75b2 */ /* 0x0008620008000100 */
[----:B------:R4:W1:Y:S01]  /*0df0*/  SYNCS.EXCH.64 URZ, [UR4+0x190], UR8 ;  /* 0x0001900804ff75b2 */ /* 0x0008620008000100 */
[----:B------:R4:W1:Y:S01]  /*0e00*/  SYNCS.EXCH.64 URZ, [UR4+0x178], UR6 ;  /* 0x0001780604ff75b2 */ /* 0x0008620008000100 */
[----:B------:R4:W1:Y:S02]  /*0e10*/  SYNCS.EXCH.64 URZ, [UR4+0x198], UR8 ;  /* 0x0001980804ff75b2 */ /* 0x0008640008000100 */
[----:B----4-:R-:W-:Y:S01]  /*0e20*/  NOP ;  /* 0x0000000000007918 */ /* 0x010fe20000000000 */
.L_x_14:
[----:B------:R-:W4:Y:S01]  /*0e30*/  SHFL.IDX PT, R0, R64, RZ, 0x1f ;  /* 0x00001fff40007589 */ /* 0x000f2200000e0000 */
[----:B------:R-:W-:Y:S01]  /*0e40*/  ISETP.NE.OR P1, PT, RZ, UR20, !P1 ;  /* 0x00000014ff007c0c */ /* 0x000fe2000cf25670 */
[----:B------:R-:W-:Y:S01]  /*0e50*/  NOP ;  /* 0x0000000000007918 */ /* 0x000fe20000000000 */
[----:B----4-:R-:W-:-:S13]  /*0e60*/  ISETP.NE.AND P0, PT, R0, 0x3, PT ;  /* 0x000000030000780c */ /* 0x010fda0003f05270 */
[----:B------:R-:W-:Y:S05]  /*0e70*/  @P0 BRA `(.L_x_15) ;  /* 0x0000000000380947 */ /* 0x000fea0003800000 */
[----:B--2---:R-:W2:Y:S01]  /*0e80*/  S2UR UR5, SR_CgaCtaId ;  /* 0x00000000000579c3 */ /* 0x004ea20000008800 */
[----:B---3--:R-:W-:Y:S01]  /*0e90*/  UMOV UR4, 0x400 ;  /* 0x0000040000047882 */ /* 0x008fe20000000000 */
[----:B------:R-:W-:Y:S01]  /*0ea0*/  UMOV UR6, 0x20 ;  /* 0x0000002000067882 */ /* 0x000fe20000000000 */
[----:B------:R-:W-:Y:S01]  /*0eb0*/  ELECT P0, URZ, PT ;  /* 0x0000000000ff782f */ /* 0x000fe20003800000 */
[----:B------:R-:W-:-:S04]  /*0ec0*/  UIADD3 UR6, UPT, UPT, -UR6, 0x100000, URZ ;  /* 0x0010000006067890 */ /* 0x000fc8000fffe1ff */
[----:B------:R-:W-:Y:S02]  /*0ed0*/  USHF.L.U32 UR7, UR6, 0xb, URZ ;  /* 0x0000000b06077899 */ /* 0x000fe400080006ff */
[----:B------:R-:W-:Y:S02]  /*0ee0*/  USHF.L.U32 UR6, UR6, 0x1, URZ ;  /* 0x0000000106067899 */ /* 0x000fe400080006ff */
[----:B--2---:R-:W-:Y:S01]  /*0ef0*/  ULEA UR4, UR5, UR4, 0x18 ;  /* 0x0000000405047291 */ /* 0x004fe2000f8ec0ff */
[----:B------:R-:W2:Y:S11]  /*0f00*/  FENCE.VIEW.ASYNC.S ;  /* 0x00000000000073c6 */ /* 0x000eb60000000000 */
[----:B--2---:R4:W2:Y:S01]  /*0f10*/  SYNCS.EXCH.64 URZ, [UR4+0x1a0], UR6 ;  /* 0x0001a00604ff75b2 */ /* 0x0048a20008000100 */
[----:B------:R4:W3:Y:S01]  /*0f20*/  SYNCS.EXCH.64 URZ, [UR4+0x1b0], UR6 ;  /* 0x0001b00604ff75b2 */ /* 0x0008e20008000100 */
[----:B------:R4:W1:Y:S01]  /*0f30*/  SYNCS.EXCH.64 URZ, [UR4+0x1a8], UR6 ;  /* 0x0001a80604ff75b2 */ /* 0x0008620008000100 */
[----:B------:R4:W1:Y:S02]  /*0f40*/  SYNCS.EXCH.64 URZ, [UR4+0x1b8], UR6 ;  /* 0x0001b80604ff75b2 */ /* 0x0008640008000100 */
[----:B----4-:R-:W-:Y:S01]  /*0f50*/  NOP ;  /* 0x0000000000007918 */ /* 0x010fe20000000000 */
.L_x_15:
[----:B---3--:R-:W3:Y:S01]  /*0f60*/  S2UR UR7, SR_CgaCtaId ;  /* 0x00000000000779c3 */ /* 0x008ee20000008800 */
[----:B------:R-:W-:Y:S01]  /*0f70*/  VOTEU.ALL UP0, P1 ;  /* 0x0000000000ff7886 */ /* 0x000fe20000800000 */
[----:B--2---:R-:W-:Y:S01]  /*0f80*/  UMOV UR4, 0x20 ;  /* 0x0000002000047882 */ /* 0x004fe20000000000 */
[----:B------:R-:W-:Y:S01]  /*0f90*/  NOP ;  /* 0x0000000000007918 */ /* 0x000fe20000000000 */
[----:B------:R-:W-:Y:S01]  /*0fa0*/  LOP3.LUT R0, R69, 0x1f, RZ, 0xc0, !PT ;  /* 0x0000001f45007812 */ /* 0x000fe200078ec0ff */
[----:B------:R-:W-:Y:S01]  /*0fb0*/  UISETP.NE.AND UP5, UPT, UR20, URZ, UPT ;  /* 0x000000ff1400728c */ /* 0x000fe2000bfa5270 */
[----:B------:R-:W-:Y:S01]  /*0fc0*/  @!UP0 UMOV UR6, 0x400 ;  /* 0x0000040000068882 */ /* 0x000fe20000000000 */
[----:B------:R-:W-:-:S04]  /*0fd0*/  @!UP0 UIADD3 UR4, UPT, UPT, -UR4, 0x100000, URZ ;  /* 0x0010000004048890 */ /* 0x000fc8000fffe1ff */
[----:B------:R-:W-:Y:S02]  /*0fe0*/  @!UP0 USHF.L.U32 UR5, UR4, 0xb, URZ ;  /* 0x0000000b04058899 */ /* 0x000fe400080006ff */
[----:B------:R-:W-:Y:S02]  /*0ff0*/  @!UP0 USHF.L.U32 UR4, UR4, 0x1, URZ ;  /* 0x0000000104048899 */ /* 0x000fe400080006ff */
[----:B---3--:R-:W-:Y:S01]  /*1000*/  @!UP0 ULEA UR6, UR7, UR6, 0x18 ;  /* 0x0000000607068291 */ /* 0x008fe2000f8ec0ff */
[----:B------:R-:W2:Y:S01]  /*1010*/  LDCU UR7, c[0x0][0x36c] ;  /* 0x00006d80ff0777ac */ /* 0x000ea20008000800 */
[----:B------:R-:W-:Y:S01]  /*1020*/  VOTEU.ALL UP0, P1 ;  /* 0x0000000000ff7886 */ /* 0x000fe20000800000 */
[----:B------:R-:W3:Y:S09]  /*1030*/  FENCE.VIEW.ASYNC.S ;  /* 0x00000000000073c6 */ /* 0x000ef20000000000 */
[----:B---3--:R3:W4:Y:S01]  /*1040*/  @!UP0 SYNCS.EXCH.64 URZ, [UR6+0x1c0], UR4 ;  /* 0x0001c00406ff85b2 */ /* 0x0087220008000100 */
[----:B--2---:R-:W-:-:S09]  /*1050*/  UISETP.EQ.U32.AND UP6, UPT, UR7, 0x1, UPT ;  /* 0x000000010700788c */ /* 0x004fd2000bfc2070 */
[----:B---3--:R-:W-:Y:S05]  /*1060*/  BRA.U !UP6, `(.L_x_16) ;  /* 0x000000010e087547 */ /* 0x008fea000b800000 */
[----:B-1--4-:R-:W-:Y:S01]  /*1070*/  UCGABAR_ARV ;  /* 0x00000000000079c7 */ /* 0x012fe20008000000 */
[----:B------:R-:W-:Y:S05]  /*1080*/  BRA `(.L_x_17) ;  /* 0x0000000000047947 */ /* 0x000fea0003800000 */
.L_x_16:
[----:B-1--4-:R-:W-:Y:S01]  /*1090*/  NOP ;  /* 0x0000000000007918 */ /* 0x012fe20000000000 */
.L_x_17:
[----:B------:R-:W1:Y:S01]  /*10a0*/  S2UR UR23, SR_CTAID.X ;  /* 0x00000000001779c3 */ /* 0x000e620000002500 */
[----:B------:R-:W-:-:S05]  /*10b0*/  CS2R.32 R65, SR_CgaSize ;  /* 0x0000000000417805 */ /* 0x000fca0000008a00 */
[----:B------:R-:W-:-:S05]  /*10c0*/  IMAD R65, R65, -0xa0, RZ ;  /* 0xffffff6041417824 */ /* 0x000fca00078e02ff */
[----:B------:R-:W-:-:S14]  /*10d0*/  R2UR UR5, R65 ;  /* 0x00000000410572ca */ /* 0x000fdc00000e0000 */
[----:B------:R-:W2:Y:S01]  /*10e0*/  LDCU UR5, c[0x0][UR5+0x2b0] ;  /* 0x00005600050577ac */ /* 0x000ea20008000800 */
[----:B------:R-:W-:-:S05]  /*10f0*/  CS2R.32 R65, SR_CgaSize ;  /* 0x0000000000417805 */ /* 0x000fca0000008a00 */
[----:B------:R-:W-:-:S05]  /*1100*/  IMAD R65, R65, -0xa0, RZ ;  /* 0xffffff6041417824 */ /* 0x000fca00078e02ff */
[----:B------:R-:W-:-:S14]  /*1110*/  R2UR UR4, R65 ;  /* 0x00000000410472ca */ /* 0x000fdc00000e0000 */
[----:B------:R-:W3:Y:S01]  /*1120*/  LDCU UR4, c[0x0][UR4+0x2b4] ;  /* 0x00005680040477ac */ /* 0x000ee20008000800 */
[----:B------:R-:W4:Y:S01]  /*1130*/  S2UR UR33, SR_CTAID.Y ;  /* 0x00000000002179c3 */ /* 0x000f220000002600 */
[----:B------:R-:W-:-:S05]  /*1140*/  CS2R.32 R65, SR_CgaSize ;  /* 0x0000000000417805 */ /* 0x000fca0000008a00 */
[----:B------:R-:W-:-:S05]  /*1150*/  IMAD R65, R65, -0xa0, RZ ;  /* 0xffffff6041417824 */ /* 0x000fca00078e02ff */
[----:B------:R-:W-:-:S14]  /*1160*/  R2UR UR7, R65 ;  /* 0x00000000410772ca */ /* 0x000fdc00000e0000 */
[----:B------:R-:W3:Y:S01]  /*1170*/  LDCU UR7, c[0x0][UR7+0x2a4] ;  /* 0x00005480070777ac */ /* 0x000ee20008000800 */
[----:B------:R-:W-:Y:S01]  /*1180*/  UISETP.GT.U32.AND UP0, UPT, UR46, 0xffff, UPT ;  /* 0x0000ffff2e00788c */ /* 0x000fe2000bf04070 */
[----:B------:R-:W-:-:S05]  /*1190*/  CS2R.32 R65, SR_CgaSize ;  /* 0x0000000000417805 */ /* 0x000fca0000008a00 */
[----:B------:R-:W-:-:S05]  /*11a0*/  IMAD R65, R65, -0xa0, RZ ;  /* 0xffffff6041417824 */ /* 0x000fca00078e02ff */
[----:B------:R-:W-:-:S14]  /*11b0*/  R2UR UR63, R65 ;  /* 0x00000000413f72ca */ /* 0x000fdc00000e0000 */
[----:B------:R-:W3:Y:S01]  /*11c0*/  LDCU UR63, c[0x0][UR63+0x2a0] ;  /* 0x000054003f3f77ac */ /* 0x000ee20008000800 */
[----:B------:R-:W3:Y:S01]  /*11d0*/  S2UR UR8, SR_CgaCtaId ;  /* 0x00000000000879c3 */ /* 0x000ee20000008800 */
[----:B------:R-:W3:Y:S01]  /*11e0*/  LDCU UR21, c[0x0][0xb24] ;  /* 0x00016480ff1577ac */ /* 0x000ee20008000800 */
[----:B------:R-:W3:Y:S01]  /*11f0*/  LDCU UR42, c[0x0][0xb24] ;  /* 0x00016480ff2a77ac */ /* 0x000ee20008000800 */
[----:B-1----:R-:W-:Y:S01]  /*1200*/  I2FP.F32.U32 R3, UR23 ;  /* 0x0000001700037c45 */ /* 0x002fe20008201000 */
[----:B------:R-:W1:Y:S04]  /*1210*/  LDCU UR26, c[0x0][0xb30] ;  /* 0x00016600ff1a77ac */ /* 0x000e680008000800 */
[----:B--2---:R-:W-:Y:S01]  /*1220*/  FMUL R3, R3, UR5 ;  /* 0x0000000503037c20 */ /* 0x004fe20008400000 */
[----:B------:R-:W-:Y:S01]  /*1230*/  USEL UR5, UR46, 0xffff, !UP0 ;  /* 0x0000ffff2e057887 */ /* 0x000fe2000c000000 */
[----:B----4-:R-:W-:-:S04]  /*1240*/  I2FP.F32.U32 R2, UR33 ;  /* 0x0000002100027c45 */ /* 0x010fc80008201000 */
[----:B------:R-:W2:Y:S01]  /*1250*/  F2I.U32.TRUNC.NTZ R3, R3 ;  /* 0x0000000300037305 */ /* 0x000ea2000020f000 */
[----:B------:R-:W-:Y:S01]  /*1260*/  ULOP3.LUT UR24, UR5, 0xffff, URZ, 0xc0, !UPT ;  /* 0x0000ffff05187892 */ /* 0x000fe2000f8ec0ff */
[----:B---3--:R-:W-:Y:S01]  /*1270*/  FMUL R2, R2, UR4 ;  /* 0x0000000402027c20 */ /* 0x008fe20008400000 */
[----:B------:R-:W-:-:S05]  /*1280*/  USHF.L.U32 UR28, UR8, 0x7, URZ ;  /* 0x00000007081c7899 */ /* 0x000fca00080006ff */
[----:B------:R-:W3:Y:S01]  /*1290*/  F2I.U32.TRUNC.NTZ R2, R2 ;  /* 0x0000000200027305 */ /* 0x000ee2000020f000 */
[----:B--2---:R-:W-:Y:S02]  /*12a0*/  R2UR UR4, R3 ;  /* 0x00000000030472ca */ /* 0x004fe400000e0000 */
[----:B------:R-:W-:Y:S02]  /*12b0*/  PRMT R3, RZ, 0x7610, R3 ;  /* 0x00007610ff037816 */ /* 0x000fe40000000003 */
[----:B---3--:R-:W-:Y:S02]  /*12c0*/  R2UR UR6, R2 ;  /* 0x00000000020672ca */ /* 0x008fe400000e0000 */
[----:B------:R-:W-:-:S07]  /*12d0*/  PRMT R2, RZ, 0x7610, R2 ;  /* 0x00007610ff027816 */ /* 0x000fce0000000002 */
[----:B------:R-:W-:-:S04]  /*12e0*/  UIADD3 UR5, UPT, UPT, -UR4, URZ, URZ ;  /* 0x000000ff04057290 */ /* 0x000fc8000fffe1ff */
[----:B------:R-:W-:Y:S02]  /*12f0*/  UIMAD UR63, UR63, UR5, UR23 ;  /* 0x000000053f3f72a4 */ /* 0x000fe4000f8e0217 */
[----:B------:R-:W-:-:S04]  /*1300*/  UIADD3 UR4, UPT, UPT, -UR6, URZ, URZ ;  /* 0x000000ff06047290 */ /* 0x000fc8000fffe1ff */
[----:B------:R-:W-:-:S06]  /*1310*/  UIMAD UR4, UR7, UR4, UR33 ;  /* 0x00000004070472a4 */ /* 0x000fcc000f8e0221 */
[----:B------:R-:W-:Y:S01]  /*1320*/  IMAD.U32 R65, RZ, RZ, UR4 ;  /* 0x00000004ff417e24 */ /* 0x000fe2000f8e00ff */
[----:B-1----:R-:W-:Y:S06]  /*1330*/  BRA.U UP5, `(.L_x_18) ;  /* 0x0000000105687547 */ /* 0x002fec000b800000 */
[----:B------:R-:W-:Y:S01]  /*1340*/  R2UR UR4, R65 ;  /* 0x00000000410472ca */ /* 0x000fe200000e0000 */
[----:B------:R-:W-:-:S12]  /*1350*/  ULOP3.LUT UR5, UR63, 0x4, URZ, 0x3c, !UPT ;  /* 0x000000043f057892 */ /* 0x000fd8000f8e3cff */
[----:B------:R-:W-:Y:S02]  /*1360*/  UISETP.NE.AND UP0, UPT, UR4, URZ, UPT ;  /* 0x000000ff0400728c */ /* 0x000fe4000bf05270 */
[----:B------:R-:W-:Y:S02]  /*1370*/  ULOP3.LUT UR4, UR63, 0x2, URZ, 0x3c, !UPT ;  /* 0x000000023f047892 */ /* 0x000fe4000f8e3cff */
[----:B------:R-:W-:-:S04]  /*1380*/  UISETP.GT.U32.AND UP2, UPT, UR63, 0x1, UP0 ;  /* 0x000000013f00788c */ /* 0x000fc80008744070 */
[----:B------:R-:W-:Y:S02]  /*1390*/  USEL UR8, URZ, 0x1, UP2 ;  /* 0x00000001ff087887 */ /* 0x000fe40009000000 */
[----:B------:R-:W-:Y:S02]  /*13a0*/  USEL UR7, URZ, 0x2, UP2 ;  /* 0x00000002ff077887 */ /* 0x000fe40009000000 */
[----:B------:R-:W-:Y:S02]  /*13b0*/  UISETP.GT.U32.AND UP2, UPT, UR4, 0x1, UP0 ;  /* 0x000000010400788c */ /* 0x000fe40008744070 */
[----:B------:R-:W-:Y:S02]  /*13c0*/  ULOP3.LUT UR4, UR63, 0x6, URZ, 0x3c, !UPT ;  /* 0x000000063f047892 */ /* 0x000fe4000f8e3cff */
[----:B------:R-:W-:Y:S02]  /*13d0*/  USEL UR6, URZ, 0x4, UP2 ;  /* 0x00000004ff067887 */ /* 0x000fe40009000000 */
[----:B------:R-:W-:-:S02]  /*13e0*/  USEL UR9, URZ, 0x8, UP2 ;  /* 0x00000008ff097887 */ /* 0x000fc40009000000 */
[----:B------:R-:W-:Y:S02]  /*13f0*/  UISETP.GT.U32.AND UP2, UPT, UR5, 0x1, UP0 ;  /* 0x000000010500788c */ /* 0x000fe40008744070 */
[----:B------:R-:W-:Y:S02]  /*1400*/  UISETP.GT.U32.AND UP0, UPT, UR4, 0x1, UP0 ;  /* 0x000000010400788c */ /* 0x000fe40008704070 */
[----:B------:R-:W-:Y:S02]  /*1410*/  USEL UR4, URZ, 0x10, UP2 ;  /* 0x00000010ff047887 */ /* 0x000fe40009000000 */
[----:B------:R-:W-:Y:S02]  /*1420*/  UIADD3 UR5, UPT, UPT, UR6, UR7, UR8 ;  /* 0x0000000706057290 */ /* 0x000fe4000fffe008 */
[----:B------:R-:W-:Y:S02]  /*1430*/  USEL UR7, URZ, 0x40, UP0 ;  /* 0x00000040ff077887 */ /* 0x000fe40008000000 */
[----:B------:R-:W-:-:S02]  /*1440*/  USEL UR8, URZ, 0x20, UP2 ;  /* 0x00000020ff087887 */ /* 0x000fc40009000000 */
[----:B------:R-:W-:Y:S02]  /*1450*/  UIADD3 UR5, UPT, UPT, UR4, UR5, UR9 ;  /* 0x0000000504057290 */ /* 0x000fe4000fffe009 */
[----:B------:R-:W-:Y:S02]  /*1460*/  ULOP3.LUT UR4, UR63, 0xfffffffe, URZ, 0xc0, !UPT ;  /* 0xfffffffe3f047892 */ /* 0x000fe4000f8ec0ff */
[----:B------:R-:W-:Y:S02]  /*1470*/  USEL UR6, URZ, 0x80, UP0 ;  /* 0x00000080ff067887 */ /* 0x000fe40008000000 */
[----:B------:R-:W-:-:S03]  /*1480*/  UIADD3 UR5, UPT, UPT, UR7, UR5, UR8 ;  /* 0x0000000507057290 */ /* 0x000fc6000fffe008 */
[----:B------:R-:W-:Y:S01]  /*1490*/  UMOV UR7, 0x3 ;  /* 0x0000000300077882 */ /* 0x000fe20000000000 */
[----:B------:R-:W-:Y:S02]  /*14a0*/  UIADD3 UR5, UPT, UPT, UR5, UR6, URZ ;  /* 0x0000000605057290 */ /* 0x000fe4000fffe0ff */
[----:B------:R-:W-:-:S04]  /*14b0*/  USHF.L.U32 UR4, UR7, UR4, URZ ;  /* 0x0000000407047299 */ /* 0x000fc800080006ff */
[----:B------:R-:W-:Y:S02]  /*14c0*/  MOV R3, UR5 ;  /* 0x0000000500037c02 */ /* 0x000fe40008000f00 */
[----:B------:R-:W-:-:S07]  /*14d0*/  IMAD.U32 R2, RZ, RZ, UR4 ;  /* 0x00000004ff027e24 */ /* 0x000fce000f8e00ff */
.L_x_18:
[----:B------:R-:W1:Y:S01]  /*14e0*/  S2UR UR36, SR_CTAID.Z ;  /* 0x00000000002479c3 */ /* 0x000e620000002700 */
[----:B------:R-:W-:Y:S01]  /*14f0*/  UISETP.GE.AND UP0, UPT, UR21, 0x1, UPT ;  /* 0x000000011500788c */ /* 0x000fe2000bf06270 */
[----:B------:R-:W-:Y:S01]  /*1500*/  UMOV UR27, 0x55 ;  /* 0x00000055001b7882 */ /* 0x000fe20000000000 */
[----:B------:R-:W-:-:S07]  /*1510*/  UMOV UR32, UR23 ;  /* 0x0000001700207c82 */ /* 0x000fce0008000000 */
[----:B------:R-:W-:Y:S05]  /*1520*/  BRA.U !UP0, `(.L_x_19) ;  /* 0x0000000108d47547 */ /* 0x000fea000b800000 */
[----:B------:R-:W2:Y:S01]  /*1530*/  LDCU.128 UR16, c[0x0][0xb10] ;  /* 0x00016200ff1077ac */ /* 0x000ea20008000c00 */
[----:B------:R-:W3:Y:S01]  /*1540*/  LDCU UR13, c[0x0][0x370] ;  /* 0x00006e00ff0d77ac */ /* 0x000ee20008000800 */
[----:B------:R-:W4:Y:S01]  /*1550*/  LDCU UR8, c[0x0][0x374] ;  /* 0x00006e80ff0877ac */ /* 0x000f220008000800 */
[----:B------:R-:W1:Y:S01]  /*1560*/  LDCU UR22, c[0x0][0xb0c] ;  /* 0x00016180ff1677ac */ /* 0x000e620008000800 */
[----:B------:R-:W1:Y:S01]  /*1570*/  LDCU UR25, c[0x0][0xb20] ;  /* 0x00016400ff1977ac */ /* 0x000e620008000800 */
[----:B--2---:R-:W-:Y:S01]  /*1580*/  UIMAD.WIDE.U32 UR4, UR23, UR16, URZ ;  /* 0x00000010170472a5 */ /* 0x004fe2000f8e00ff */
[----:B------:R-:W2:Y:S01]  /*1590*/  LDCU.64 UR14, c[0x0][0xb28] ;  /* 0x00016500ff0e77ac */ /* 0x000ea20008000a00 */
[----:B------:R-:W-:-:S05]  /*15a0*/  UISETP.NE.AND UP3, UPT, UR18, 0x1, UPT ;  /* 0x000000011200788c */ /* 0x000fca000bf65270 */
[----:B------:R-:W-:Y:S01]  /*15b0*/  UMOV UR4, UR5 ;  /* 0x0000000500047c82 */ /* 0x000fe20008000000 */
[----:B---3--:R-:W-:Y:S02]  /*15c0*/  UIMAD.WIDE.U32 UR6, UR13, UR16, URZ ;  /* 0x000000100d0672a5 */ /* 0x008fe4000f8e00ff */
[----:B------:R-:W-:Y:S02]  /*15d0*/  USHF.R.U32.HI UR9, URZ, UR17, UR4 ;  /* 0x00000011ff097299 */ /* 0x000fe40008011604 */
[----:B----4-:R-:W-:Y:S02]  /*15e0*/  UIMAD.WIDE.U32 UR4, UR8, UR19, URZ ;  /* 0x00000013080472a5 */ /* 0x010fe4000f8e00ff */
[----:B-1----:R-:W-:Y:S01]  /*15f0*/  UISETP.NE.AND UP0, UPT, UR22, 0x1, UPT ;  /* 0x000000011600788c */ /* 0x002fe2000bf05270 */
[----:B------:R-:W-:Y:S01]  /*1600*/  UMOV UR6, UR7 ;  /* 0x0000000700067c82 */ /* 0x000fe20008000000 */
[----:B------:R-:W-:-:S03]  /*1610*/  UISETP.NE.AND UP2, UPT, UR21, 0x1, UPT ;  /* 0x000000011500788c */ /* 0x000fc6000bf45270 */
[----:B------:R-:W-:Y:S01]  /*1620*/  UMOV UR4, UR5 ;  /* 0x0000000500047c82 */ /* 0x000fe20008000000 */
[----:B------:R-:W-:Y:S02]  /*1630*/  USEL UR12, UR23, UR9, !UP0 ;  /* 0x00000009170c7287 */ /* 0x000fe4000c000000 */
[----:B------:R-:W-:Y:S02]  /*1640*/  @UP3 USHF.R.U32.HI UR8, URZ, UR25, UR4 ;  /* 0x00000019ff083299 */ /* 0x000fe40008011604 */
[----:B------:R-:W-:Y:S02]  /*1650*/  UIADD3 UR32, UPT, UPT, -UR12, URZ, URZ ;  /* 0x000000ff0c207290 */ /* 0x000fe4000fffe1ff */
[----:B------:R-:W-:Y:S02]  /*1660*/  @UP0 USHF.R.U32.HI UR13, URZ, UR17, UR6 ;  /* 0x00000011ff0d0299 */ /* 0x000fe40008011606 */
[----:B------:R-:W-:Y:S02]  /*1670*/  UIMAD.WIDE.U32 UR6, UR33, UR19, URZ ;  /* 0x00000013210672a5 */ /* 0x000fe4000f8e00ff */
[----:B--2---:R-:W-:-:S02]  /*1680*/  UIMAD.WIDE.U32 UR4, UR8, UR14, URZ ;  /* 0x0000000e080472a5 */ /* 0x004fc4000f8e00ff */
[----:B------:R-:W-:Y:S02]  /*1690*/  UIMAD.WIDE.U32 UR10, UR13, UR14, URZ ;  /* 0x0000000e0d0a72a5 */ /* 0x000fe4000f8e00ff */
[----:B------:R-:W-:Y:S01]  /*16a0*/  UIMAD UR32, UR22, UR32, UR23 ;  /* 0x00000020162072a4 */ /* 0x000fe2000f8e0217 */
[----:B------:R-:W-:Y:S02]  /*16b0*/  UMOV UR6, UR7 ;  /* 0x0000000700067c82 */ /* 0x000fe40008000000 */
[----:B------:R-:W-:Y:S01]  /*16c0*/  UMOV UR4, UR5 ;  /* 0x0000000500047c82 */ /* 0x000fe20008000000 */
[----:B------:R-:W-:Y:S02]  /*16d0*/  USHF.R.U32.HI UR6, URZ, UR25, UR6 ;  /* 0x00000019ff067299 */ /* 0x000fe40008011606 */
[----:B------:R-:W-:Y:S01]  /*16e0*/  @UP2 USHF.R.U32.HI UR8, URZ, UR15, UR4 ;  /* 0x0000000fff082299 */ /* 0x000fe20008011604 */
[----:B------:R-:W-:Y:S01]  /*16f0*/  UMOV UR5, UR11 ;  /* 0x0000000b00057c82 */ /* 0x000fe20008000000 */
[----:B------:R-:W-:-:S02]  /*1700*/  USEL UR4, UR33, UR6, !UP3 ;  /* 0x0000000621047287 */ /* 0x000fc4000d800000 */
[----:B------:R-:W-:Y:S02]  /*1710*/  @UP2 USHF.R.U32.HI UR13, URZ, UR15, UR5 ;  /* 0x0000000fff0d2299 */ /* 0x000fe40008011605 */
[----:B------:R-:W-:Y:S02]  /*1720*/  UIMAD UR5, UR8, UR21, URZ ;  /* 0x00000015080572a4 */ /* 0x000fe4000f8e02ff */
[----:B------:R-:W-:Y:S02]  /*1730*/  UIMAD UR8, UR13, UR21, URZ ;  /* 0x000000150d0872a4 */ /* 0x000fe4000f8e02ff */
[----:B------:R-:W-:Y:S02]  /*1740*/  UISETP.GE.AND UP0, UPT, UR4, UR5, UPT ;  /* 0x000000050400728c */ /* 0x000fe4000bf06270 */
[----:B------:R-:W-:Y:S02]  /*1750*/  UIMAD.WIDE.U32 UR6, UR4, UR14, URZ ;  /* 0x0000000e040672a5 */ /* 0x000fe4000f8e00ff */
[----:B------:R-:W-:-:S02]  /*1760*/  UISETP.GE.OR UP0, UPT, UR12, UR8, UP0 ;  /* 0x000000080c00728c */ /* 0x000fc40008706670 */
[----:B------:R-:W-:-:S03]  /*1770*/  UIMAD.WIDE.U32 UR8, UR12, UR14, URZ ;  /* 0x0000000e0c0872a5 */ /* 0x000fc6000f8e00ff */
[----:B------:R-:W-:Y:S01]  /*1780*/  UMOV UR6, UR7 ;  /* 0x0000000700067c82 */ /* 0x000fe20008000000 */
[----:B------:R-:W-:Y:S02]  /*1790*/  UIADD3 UR7, UPT, UPT, -UR4, URZ, URZ ;  /* 0x000000ff04077290 */ /* 0x000fe4000fffe1ff */
[----:B------:R-:W-:Y:S02]  /*17a0*/  USHF.R.U32.HI UR6, URZ, UR15, UR6 ;  /* 0x0000000fff067299 */ /* 0x000fe40008011606 */
[----:B------:R-:W-:Y:S02]  /*17b0*/  UIMAD UR33, UR18, UR7, UR33 ;  /* 0x00000007122172a4 */ /* 0x000fe4000f8e0221 */
[----:B------:R-:W-:Y:S01]  /*17c0*/  USEL UR6, UR4, UR6, !UP2 ;  /* 0x0000000604067287 */ /* 0x000fe2000d000000 */
[----:B------:R-:W-:Y:S02]  /*17d0*/  @!UP0 UMOV UR5, UR9 ;  /* 0x0000000900058c82 */ /* 0x000fe40008000000 */
[----:B------:R-:W-:-:S02]  /*17e0*/  @!UP0 USHF.R.U32.HI UR5, URZ, UR15, UR5 ;  /* 0x0000000fff058299 */ /* 0x000fc40008011605 */
[----:B------:R-:W-:Y:S02]  /*17f0*/  UIADD3 UR7, UPT, UPT, -UR6, URZ, URZ ;  /* 0x000000ff06077290 */ /* 0x000fe4000fffe1ff */
[----:B------:R-:W-:Y:S02]  /*1800*/  @!UP0 USEL UR5, UR12, UR5, !UP2 ;  /* 0x000000050c058287 */ /* 0x000fe4000d000000 */
[----:B------:R-:W-:Y:S02]  /*1810*/  UIMAD UR7, UR21, UR7, UR4 ;  /* 0x00000007150772a4 */ /* 0x000fe4000f8e0204 */
[----:B------:R-:W-:Y:S02]  /*1820*/  @!UP0 UIADD3 UR6, UPT, UPT, UR6, -UR5, URZ ;  /* 0x8000000506068290 */ /* 0x000fe4000fffe0ff */
[----:B------:R-:W-:Y:S02]  /*1830*/  @!UP0 UIMAD UR7, UR7, UR13, UR5 ;  /* 0x0000000d070782a4 */ /* 0x000fe4000f8e0205 */
[----:B------:R-:W-:-:S04]  /*1840*/  @!UP0 UIMAD UR4, UR6, UR21, UR12 ;  /* 0x00000015060482a4 */ /* 0x000fc8000f8e020c */
[----:B------:R-:W-:Y:S01]  /*1850*/  UIMAD UR33, UR4, UR18, UR33 ;  /* 0x00000012042172a4 */ /* 0x000fe2000f8e0221 */
[----:B------:R-:W-:Y:S02]  /*1860*/  @!UP0 UMOV UR12, UR7 ;  /* 0x00000007000c8c82 */ /* 0x000fe40008000000 */
[----:B------:R-:W-:-:S12]  /*1870*/  UIMAD UR32, UR12, UR22, UR32 ;  /* 0x000000160c2072a4 */ /* 0x000fd8000f8e0220 */
.L_x_19:
[----:B------:R-:W-:Y:S02]  /*1880*/  UISETP.NE.AND UP2, UPT, UR26, 0x1, UPT ;  /* 0x000000011a00788c */ /* 0x000fe4000bf45270 */
[----:B------:R-:W-:Y:S02]  /*1890*/  UISETP.NE.AND UP0, UPT, UR20, 0x2, UPT ;  /* 0x000000021400788c */ /* 0x000fe4000bf05270 */
[----:B------:R-:W-:Y:S02]  /*18a0*/  ULOP3.LUT UR28, UR28, 0x300, URZ, 0xc0, !UPT ;  /* 0x000003001c1c7892 */ /* 0x000fe4000f8ec0ff */
[----:B------:R-:W-:-:S03]  /*18b0*/  USHF.L.U32 UR24, UR27, UR24, URZ ;  /* 0x000000181b187299 */ /* 0x000fc600080006ff */
[----:B------:R-:W-:Y:S09]  /*18c0*/  BRA.U UP2, `(.L_x_20) ;  /* 0x0000000102407547 */ /* 0x000ff2000b800000 */
[----:B------:R-:W2:Y:S01]  /*18d0*/  LDCU.128 UR8, c[0x0][0xb10] ;  /* 0x00016200ff0877ac */ /* 0x000ea20008000c00 */
[----:B------:R-:W3:Y:S01]  /*18e0*/  LDCU UR12, c[0x0][0xb0c] ;  /* 0x00016180ff0c77ac */ /* 0x000ee20008000800 */
[----:B------:R-:W4:Y:S01]  /*18f0*/  LDCU UR13, c[0x0][0xb20] ;  /* 0x00016400ff0d77ac */ /* 0x000f220008000800 */
[----:B--2---:R-:W-:Y:S02]  /*1900*/  UIMAD.WIDE.U32 UR4, UR32, UR8, URZ ;  /* 0x00000008200472a5 */ /* 0x004fe4000f8e00ff */
[----:B------:R-:W-:Y:S02]  /*1910*/  UIMAD.WIDE.U32 UR6, UR33, UR11, URZ ;  /* 0x0000000b210672a5 */ /* 0x000fe4000f8e00ff */
[----:B---3--:R-:W-:Y:S02]  /*1920*/  UISETP.NE.AND UP2, UPT, UR12, 0x1, UPT ;  /* 0x000000010c00788c */ /* 0x008fe4000bf45270 */
[----:B------:R-:W-:-:S03]  /*1930*/  USHF.R.U32.HI UR5, URZ, UR9, UR5 ;  /* 0x00000009ff057299 */ /* 0x000fc60008011605 */
[----:B------:R-:W-:Y:S01]  /*1940*/  UMOV UR4, UR7 ;  /* 0x0000000700047c82 */ /* 0x000fe20008000000 */
[----:B------:R-:W-:Y:S02]  /*1950*/  USEL UR5, UR32, UR5, !UP2 ;  /* 0x0000000520057287 */ /* 0x000fe4000d000000 */
[----:B------:R-:W-:Y:S02]  /*1960*/  UISETP.NE.AND UP2, UPT, UR10, 0x1, UPT ;  /* 0x000000010a00788c */ /* 0x000fe4000bf45270 */
[----:B----4-:R-:W-:-:S04]  /*1970*/  USHF.R.U32.HI UR4, URZ, UR13, UR4 ;  /* 0x0000000dff047299 */ /* 0x010fc80008011604 */
[----:B------:R-:W-:-:S04]  /*1980*/  USEL UR4, UR33, UR4, !UP2 ;  /* 0x0000000421047287 */ /* 0x000fc8000d000000 */
[----:B------:R-:W-:Y:S02]  /*1990*/  UIADD3 UR6, UPT, UPT, -UR4, UR5, URZ ;  /* 0x0000000504067290 */ /* 0x000fe4000fffe1ff */
[----:B------:R-:W-:Y:S02]  /*19a0*/  UIADD3 UR4, UPT, UPT, UR4, -UR5, URZ ;  /* 0x8000000504047290 */ /* 0x000fe4000fffe0ff */
[----:B------:R-:W-:Y:S02]  /*19b0*/  UIMAD UR33, UR6, UR10, UR33 ;  /* 0x0000000a062172a4 */ /* 0x000fe4000f8e0221 */
[----:B------:R-:W-:-:S12]  /*19c0*/  UIMAD UR32, UR4, UR12, UR32 ;  /* 0x0000000c042072a4 */ /* 0x000fd8000f8e0220 */
.L_x_20:
[----:B------:R-:W-:Y:S05]  /*19d0*/  BRA.U !UP6, `(.L_x_21) ;  /* 0x000000010e0c7547 */ /* 0x000fea000b800000 */
[----:B------:R-:W-:Y:S01]  /*19e0*/  UCGABAR_WAIT ;  /* 0x0000000000007dc7 */ /* 0x000fe20008000000 */
[----:B------:R-:W-:Y:S01]  /*19f0*/  CCTL.IVALL ;  /* 0x00000000ff00798f */ /* 0x000fe20002000000 */
[----:B------:R-:W-:Y:S05]  /*1a00*/  BRA `(.L_x_22) ;  /* 0x0000000000047947 */ /* 0x000fea0003800000 */
.L_x_21:
[----:B------:R-:W-:Y:S06]  /*1a10*/  BAR.SYNC.DEFER_BLOCKING 0x0 ;  /* 0x0000000000007b1d */ /* 0x000fec0000010000 */
.L_x_22:
[----:B------:R-:W-:Y:S05]  /*1a20*/  BRA.U UP0, `(.L_x_23) ;  /* 0x0000001900987547 */ /* 0x000fea000b800000 */
[----:B------:R-:W2:Y:S01]  /*1a30*/  LDCU UR6, c[0x0][0x38c] ;  /* 0x00007180ff0677ac */ /* 0x000ea20008000800 */
[----:B------:R-:W3:Y:S01]  /*1a40*/  S2UR UR8, SR_CgaCtaId ;  /* 0x00000000000879c3 */ /* 0x000ee20000008800 */
[----:B------:R-:W-:Y:S01]  /*1a50*/  PLOP3.LUT P1, PT, PT, PT, UP4, 0x80, 0x8 ;  /* 0x000000000008781c */ /* 0x000fe20003f2f048 */
[----:B------:R-:W-:Y:S01]  /*1a60*/  IMAD.MOV.U32 R12, RZ, RZ, 0x1 ;  /* 0x00000001ff0c7424 */ /* 0x000fe200078e00ff */
[----:B------:R-:W-:Y:S01]  /*1a70*/  UMOV UR13, 0x400 ;  /* 0x00000400000d7882 */ /* 0x000fe20000000000 */
[----:B------:R-:W-:Y:S01]  /*1a80*/  USHF.L.U32 UR7, UR23, 0x5, URZ ;  /* 0x0000000517077899 */ /* 0x000fe200080006ff */
[----:B------:R-:W-:Y:S01]  /*1a90*/  ISETP.NE.AND P2, PT, R0, RZ, P3 ;  /* 0x000000ff0000720c */ /* 0x000fe20001f45270 */
[----:B------:R-:W-:Y:S01]  /*1aa0*/  UISETP.NE.AND UP1, UPT, UR20, URZ, UPT ;  /* 0x000000ff1400728c */ /* 0x000fe2000bf25270 */
[----:B------:R-:W-:Y:S02]  /*1ab0*/  PLOP3.LUT P1, PT, P1, PT, PT, 0x8, 0x80 ;  /* 0x000000000080781c */ /* 0x000fe40000f2e170 */
[----:B------:R-:W-:Y:S01]  /*1ac0*/  CS2R R10, SRZ ;  /* 0x00000000000a7805 */ /* 0x000fe2000001ff00 */
[----:B------:R-:W-:Y:S01]  /*1ad0*/  IMAD.MOV.U32 R9, RZ, RZ, RZ ;  /* 0x000000ffff097224 */ /* 0x000fe200078e00ff */
[----:B------:R-:W4:Y:S01]  /*1ae0*/  LDCU UR39, c[0x0][0x370] ;  /* 0x00006e00ff2777ac */ /* 0x000f220008000800 */
[----:B------:R-:W-:Y:S01]  /*1af0*/  IMAD.MOV.U32 R8, RZ, RZ, 0x1 ;  /* 0x00000001ff087424 */ /* 0x000fe200078e00ff */
[----:B------:R-:W-:Y:S01]  /*1b00*/  USEL UR21, UR43, 0x2, UP1 ;  /* 0x000000022b157887 */ /* 0x000fe20008800000 */
[----:B------:R-:W1:Y:S01]  /*1b10*/  LDCU.64 UR26, c[0x0][0x348] ;  /* 0x00006900ff1a77ac */ /* 0x000e620008000a00 */
[----:B--2---:R-:W-:-:S02]  /*1b20*/  UIADD3 UR5, UPT, UPT, UR6, 0x1f, URZ ;  /* 0x0000001f06057890 */ /* 0x004fc4000fffe0ff */
[----:B------:R-:W-:Y:S02]  /*1b30*/  UIADD3 UR46, UPT, UPT, UR6, 0x3e, URZ ;  /* 0x0000003e062e7890 */ /* 0x000fe4000fffe0ff */
[----:B------:R-:W-:Y:S02]  /*1b40*/  USHF.R.S32.HI UR4, URZ, 0x1f, UR5 ;  /* 0x0000001fff047899 */ /* 0x000fe40008011405 */
[----:B---3--:R-:W-:Y:S02]  /*1b50*/  ULEA UR13, UR8, UR13, 0x18 ;  /* 0x0000000d080d7291 */ /* 0x008fe4000f8ec0ff */
[----:B------:R-:W-:Y:S02]  /*1b60*/  ULEA.HI UR4, UR4, UR5, URZ, 0x5 ;  /* 0x0000000504047291 */ /* 0x000fe4000f8f28ff */
[----:B------:R-:W-:Y:S02]  /*1b70*/  UIADD3 UR5, UPT, UPT, UR6, -0x1, URZ ;  /* 0xffffffff06057890 */ /* 0x000fe4000fffe0ff */
[----:B------:R-:W-:-:S02]  /*1b80*/  USHF.R.S32.HI UR41, URZ, 0x5, UR4 ;  /* 0x00000005ff297899 */ /* 0x000fc40008011404 */
[----:B------:R-:W-:Y:S02]  /*1b90*/  UISETP.GE.U32.AND UP2, UPT, UR5, -0x3f, UPT ;  /* 0xffffffc10500788c */ /* 0x000fe4000bf46070 */
[----:B------:R-:W-:Y:S02]  /*1ba0*/  UISETP.LT.U32.AND UP0, UPT, UR41, 0x10, UPT ;  /* 0x000000102900788c */ /* 0x000fe4000bf01070 */
[----:B------:R-:W-:Y:S02]  /*1bb0*/  ULOP3.LUT UR5, UR7, 0x20, URZ, 0xc0, !UPT ;  /* 0x0000002007057892 */ /* 0x000fe4000f8ec0ff */
[----:B------:R-:W-:Y:S02]  /*1bc0*/  USEL UR40, UR41, 0x10, UP0 ;  /* 0x0000001029287887 */ /* 0x000fe40008000000 */
[----:B------:R-:W-:Y:S02]  /*1bd0*/  ULEA UR30, UR28, UR13, 0x2 ;  /* 0x0000000d1c1e7291 */ /* 0x000fe4000f8e10ff */
[----:B------:R-:W-:-:S02]  /*1be0*/  UIADD3 UR4, UPT, UPT, UR40, -0x1, URZ ;  /* 0xffffffff28047890 */ /* 0x000fc4000fffe0ff */
[----:B------:R-:W-:Y:S02]  /*1bf0*/  @UP2 UIADD3 UR4, UPT, UPT, UR40, URZ, URZ ;  /* 0x000000ff28042290 */ /* 0x000fe4000fffe0ff */
[----:B------:R-:W-:Y:S01]  /*1c00*/  USHF.L.U32 UR47, UR23, 0x6, URZ ;  /* 0x00000006172f7899 */ /* 0x000fe200080006ff */
[----:B------:R-:W2:Y:S01]  /*1c10*/  LDCU UR38, c[0x0][0x374] ;  /* 0x00006e80ff2677ac */ /* 0x000ea20008000800 */
[----:B------:R-:W-:Y:S02]  /*1c20*/  ULEA.HI UR45, UR28, UR5, URZ, 0x1b ;  /* 0x000000051c2d7291 */ /* 0x000fe4000f8fd8ff */
[----:B------:R-:W-:Y:S02]  /*1c30*/  UIADD3 UR30, UPT, UPT, UR30, 0x26400, URZ ;  /* 0x000264001e1e7890 */ /* 0x000fe4000fffe0ff */
[----:B------:R-:W-:Y:S02]  /*1c40*/  UIADD3 UR44, UPT, UPT, UR41, -UR40, URZ ;  /* 0x80000028292c7290 */ /* 0x000fe4000fffe0ff */
[----:B------:R-:W-:-:S02]  /*1c50*/  UIADD3 UR29, UPT, UPT, UR4, 0x1, URZ ;  /* 0x00000001041d7890 */ /* 0x000fc4000fffe0ff */
[----:B------:R-:W-:Y:S01]  /*1c60*/  UIADD3 UR43, UPT, UPT, -UR4, URZ, URZ ;  /* 0x000000ff042b7290 */ /* 0x000fe2000fffe1ff */
[----:B-1--4-:R-:W-:-:S11]  /*1c70*/  UMOV UR6, URZ ;  /* 0x000000ff00067c82 */ /* 0x012fd60008000000 */
.L_x_43:
[----:B-1----:R-:W1:Y:S02]  /*1c80*/  S2UR UR4, SR_CgaCtaId ;  /* 0x00000000000479c3 */ /* 0x002e640000008800 */
[----:B-1----:R-:W-:-:S09]  /*1c90*/  UISETP.NE.AND UP0, UPT, UR4, URZ, UPT ;  /* 0x000000ff0400728c */ /* 0x002fd2000bf05270 */
[----:B------:R-:W-:Y:S05]  /*1ca0*/  BRA.U UP0, `(.L_x_24) ;  /* 0x0000000100287547 */ /* 0x000fea000b800000 */
[----:B------:R-:W-:Y:S02]  /*1cb0*/  LEA R0, R9, UR13, 0x3 ;  /* 0x0000000d09007c11 */ /* 0x000fe4000f8e18ff */
[----:B------:R-:W-:-:S04]  /*1cc0*/  SHF.L.U32 R3, R8, 0x1f, RZ ;  /* 0x0000001f08037819 */ /* 0x000fc800000006ff */
[----:B------:R-:W1:Y:S02]  /*1cd0*/  SYNCS.PHASECHK.TRANS64.TRYWAIT P0, [R0+URZ+0x1b0], R3 ;  /* 0x0001b003000075a7 */ /* 0x000e6400080011ff */
[----:B-1----:R-:W-:Y:S05]  /*1ce0*/  @!P0 BRA `(.L_x_25) ;  /* 0x0000006400e88947 */ /* 0x002fea0003800000 */
.L_x_146:
[----:B------:R3:W-:Y:S01]  /*1cf0*/  SYNCS.ARRIVE.TRANS64.A1T0 RZ, [R0+URZ+0x1a0], RZ ;  /* 0x0001a0ff00ff79a7 */ /* 0x0007e200081000ff */
[----:B------:R-:W-:-:S05]  /*1d00*/  VIADD R9, R9, 0x1 ;  /* 0x0000000109097836 */ /* 0x000fca0000000000 */
[----:B------:R-:W-:-:S04]  /*1d10*/  ISETP.NE.AND P0, PT, R9, 0x2, PT ;  /* 0x000000020900780c */ /* 0x000fc80003f05270 */
[----:B-1----:R-:W-:Y:S02]  /*1d20*/  SEL R3, RZ, 0x1, P0 ;  /* 0x00000001ff037807 */ /* 0x002fe40000000000 */
[----:B------:R-:W-:Y:S02]  /*1d30*/  SEL R9, R9, RZ, P0 ;  /* 0x000000ff09097207 */ /* 0x000fe40000000000 */
[----:B------:R-:W-:-:S07]  /*1d40*/  LOP3.LUT R8, R8, R3, RZ, 0x3c, !PT ;  /* 0x0000000308087212 */ /* 0x000fce00078e3cff */
.L_x_24:
[----:B------:R-:W-:Y:S01]  /*1d50*/  ULEA UR4, UR6, UR13, 0x3 ;  /* 0x0000000d06047291 */ /* 0x000fe2000f8e18ff */
[----:B---3--:R-:W-:Y:S01]  /*1d60*/  SHF.L.U32 R0, R12, 0x1f, RZ ;  /* 0x0000001f0c007819 */ /* 0x008fe200000006ff */
[----:B------:R-:W-:Y:S02]  /*1d70*/  UISETP.GE.U32.AND UP0, UPT, UR46, 0x3f, UPT ;  /* 0x0000003f2e00788c */ /* 0x000fe4000bf06070 */
[----:B------:R-:W-:Y:S01]  /*1d80*/  ULEA UR19, UR33, UR45, 0x6 ;  /* 0x0000002d21137291 */ /* 0x000fe2000f8e30ff */
[----:B------:R-:W-:-:S04]  /*1d90*/  UMOV UR7, URZ ;  /* 0x000000ff00077c82 */ /* 0x000fc80008000000 */
[----:B------:R1:W3:Y:S01]  /*1da0*/  SYNCS.PHASECHK.TRANS64.TRYWAIT P0, [UR4+0x80], R0 ;  /* 0x00008000ff0075a7 */ /* 0x0002e20008001104 */
[----:B------:R-:W-:-:S04]  /*1db0*/  ULEA.HI UR4, UR32, UR32, URZ, 0x1 ;  /* 0x0000002020047291 */ /* 0x000fc8000f8f08ff */
[----:B------:R-:W-:-:S04]  /*1dc0*/  USHF.L.U32 UR4, UR4, 0x6, URZ ;  /* 0x0000000604047899 */ /* 0x000fc800080006ff */
[----:B------:R-:W-:-:S04]  /*1dd0*/  ULOP3.LUT UR35, UR4, 0xffffff80, URZ, 0xc0, !UPT ;  /* 0xffffff8004237892 */ /* 0x000fc8000f8ec0ff */
[----:B------:R-:W-:Y:S01]  /*1de0*/  ULOP3.LUT UR35, UR35, 0x40, UR47, 0xf8, !UPT ;  /* 0x0000004023237892 */ /* 0x000fe2000f8ef82f */
[----:B------:R-:W-:Y:S11]  /*1df0*/  BRA.U !UP0, `(.L_x_26) ;  /* 0x0000000108c87547 */ /* 0x000ff6000b800000 */
[----:B------:R-:W-:Y:S01]  /*1e00*/  UMOV UR10, UR43 ;  /* 0x0000002b000a7c82 */ /* 0x000fe20008000000 */
[----:B------:R-:W-:Y:S01]  /*1e10*/  UMOV UR4, UR6 ;  /* 0x0000000600047c82 */ /* 0x000fe20008000000 */
[----:B------:R-:W-:-:S05]  /*1e20*/  UMOV UR34, URZ ;  /* 0x000000ff00227c82 */ /* 0x000fca0008000000 */
.L_x_32:
[----:B------:R-:W-:Y:S01]  /*1e30*/  ULEA UR33, UR4, UR13, 0x3 ;  /* 0x0000000d04217291 */ /* 0x000fe2000f8e18ff */
[----:B------:R-:W-:Y:S01]  /*1e40*/  @P3 MOV R2, 0x6000 ;  /* 0x0000600000023802 */ /* 0x000fe20000000f00 */
[----:B-1-3--:R-:W-:Y:S10]  /*1e50*/  @P0 BRA `(.L_x_27) ;  /* 0x00000000000c0947 */ /* 0x00aff40003800000 */
[----:B------:R-:W-:-:S04]  /*1e60*/  SHF.L.U32 R3, R12, 0x1f, RZ ;  /* 0x0000001f0c037819 */ /* 0x000fc800000006ff */
[----:B------:R-:W3:Y:S02]  /*1e70*/  SYNCS.PHASECHK.TRANS64.TRYWAIT P0, [UR33+0x80], R3 ;  /* 0x00008003ff0075a7 */ /* 0x000ee40008001121 */
[----:B---3--:R-:W-:Y:S05]  /*1e80*/  @!P0 BRA `(.L_x_28) ;  /* 0x0000006400948947 */ /* 0x008fea0003800000 */
.L_x_27:
[----:B------:R3:W-:Y:S01]  /*1e90*/  @P3 SYNCS.ARRIVE.TRANS64 RZ, [UR33], R2 ;  /* 0x00000002ffff39a7 */ /* 0x0007e20008000021 */
[----:B------:R-:W-:Y:S02]  /*1ea0*/  ULOP3.LUT UR5, UR21, 0x2, URZ, 0xfc, !UPT ;  /* 0x0000000215057892 */ /* 0x000fe4000f8efcff */
[----:B------:R-:W-:Y:S02]  /*1eb0*/  UIADD3 UR10, UPT, UPT, UR10, 0x1, URZ ;  /* 0x000000010a0a7890 */ /* 0x000fe4000fffe0ff */
[----:B------:R-:W-:Y:S02]  /*1ec0*/  UISETP.NE.AND UP0, UPT, UR5, 0x2, UPT ;  /* 0x000000020500788c */ /* 0x000fe4000bf05270 */
[----:B------:R-:W-:-:S07]  /*1ed0*/  UISETP.NE.AND UP2, UPT, UR10, 0x1, UPT ;  /* 0x000000010a00788c */ /* 0x000fce000bf45270 */
[----:B------:R-:W-:Y:S05]  /*1ee0*/  BRA.U UP0, `(.L_x_29) ;  /* 0x0000000100047547 */ /* 0x000fea000b800000 */
[----:B--2---:R-:W-:Y:S05]  /*1ef0*/  BPT.TRAP 0x1 ;  /* 0x000000040000795c */ /* 0x004fea0000300000 */
.L_x_29:
[----:B------:R-:W-:Y:S04]  /*1f00*/  BSSY.RECONVERGENT B0, `(.L_x_30) ;  /* 0x0000003000007945 */ /* 0x000fe80003800200 */
[----:B------:R-:W-:Y:S05]  /*1f10*/  @!P2 BRA `(.L_x_31) ;  /* 0x000000000004a947 */ /* 0x000fea0003800000 */
[----:B--2---:R-:W-:Y:S05]  /*1f20*/  BPT.TRAP 0x1 ;  /* 0x000000040000795c */ /* 0x004fea0000300000 */
.L_x_31:
[----:B--2---:R-:W-:Y:S05]  /*1f30*/  BSYNC.RECONVERGENT B0 ;  /* 0x0000000000007941 */ /* 0x004fea0003800200 */
.L_x_30:
[----:B------:R-:W-:Y:S02]  /*1f40*/  UIADD3 UR5, UPT, UPT, UR4, 0x1, URZ ;  /* 0x0000000104057890 */ /* 0x000fe4000fffe0ff */
[----:B------:R-:W-:Y:S02]  /*1f50*/  ULEA UR32, UR4, UR13, 0xd ;  /* 0x0000000d04207291 */ /* 0x000fe4000f8e68ff */
[----:B------:R-:W-:Y:S02]  /*1f60*/  UISETP.NE.AND UP0, UPT, UR5, 0x10, UPT ;  /* 0x000000100500788c */ /* 0x000fe4000bf05270 */
[----:B------:R-:W-:Y:S02]  /*1f70*/  UIADD3 UR8, UP1, UPT, UR26, 0x80, URZ ;  /* 0x000000801a087890 */ /* 0x000fe4000ff3e0ff */
[----:B------:R-:W-:Y:S02]  /*1f80*/  USEL UR7, URZ, 0x1, UP0 ;  /* 0x00000001ff077887 */ /* 0x000fe40008000000 */
[----:B------:R-:W-:-:S02]  /*1f90*/  USEL UR6, UR5, URZ, UP0 ;  /* 0x000000ff05067287 */ /* 0x000fc40008000000 */
[----:B------:R-:W-:Y:S02]  /*1fa0*/  ULOP3.LUT UR33, UR33, 0xfefffff8, URZ, 0xc0, !UPT ;  /* 0xfefffff821217892 */ /* 0x000fe4000f8ec0ff */
[----:B------:R-:W-:Y:S01]  /*1fb0*/  ULEA UR5, UR6, UR13, 0x3 ;  /* 0x0000000d06057291 */ /* 0x000fe2000f8e18ff */
[----:B------:R-:W-:Y:S01]  /*1fc0*/  LOP3.LUT R12, R12, UR7, RZ, 0x3c, !PT ;  /* 0x000000070c0c7c12 */ /* 0x000fe2000f8e3cff */
[----:B------:R-:W-:Y:S02]  /*1fd0*/  UIADD3.X UR9, UPT, UPT, URZ, UR27, URZ, UP1, !UPT ;  /* 0x0000001bff097290 */ /* 0x000fe40008ffe4ff */
[----:B------:R-:W-:Y:S01]  /*1fe0*/  UIADD3 UR32, UPT, UPT, UR32, 0x6400, URZ ;  /* 0x0000640020207890 */ /* 0x000fe2000fffe0ff */
[----:B-1----:R-:W-:Y:S01]  /*1ff0*/  SHF.L.U32 R0, R12, 0x1f, RZ ;  /* 0x0000001f0c007819 */ /* 0x002fe200000006ff */
[----:B------:R-:W-:Y:S01]  /*2000*/  UPRMT UR7, URZ, 0x5410, UR24 ;  /* 0x00005410ff077896 */ /* 0x000fe20008000018 */
[----:B------:R-:W-:Y:S02]  /*2010*/  UMOV UR14, 0x0 ;  /* 0x00000000000e7882 */ /* 0x000fe40000000000 */
[----:B------:R4:W1:Y:S01]  /*2020*/  SYNCS.PHASECHK.TRANS64.TRYWAIT P0, [UR5+0x80], R0 ;  /* 0x00008000ff0075a7 */ /* 0x0008620008001105 */
[----:B------:R-:W-:-:S02]  /*2030*/  ULEA UR5, UR4, UR28, 0xa ;  /* 0x0000001c04057291 */ /* 0x000fc4000f8e50ff */
[----:B------:R-:W-:Y:S02]  /*2040*/  UIADD3 UR4, UP0, UPT, UR26, 0x180, URZ ;  /* 0x000001801a047890 */ /* 0x000fe4000ff1e0ff */
[----:B------:R-:W-:Y:S01]  /*2050*/  ULEA UR5, UR5, UR13, 0x2 ;  /* 0x0000000d05057291 */ /* 0x000fe2000f8e10ff */
[----:B------:R-:W-:Y:S01]  /*2060*/  UMOV UR15, 0x10000000 ;  /* 0x10000000000f7882 */ /* 0x000fe20000000000 */
[----:B------:R-:W-:Y:S02]  /*2070*/  UMOV UR18, UR34 ;  /* 0x0000002200127c82 */ /* 0x000fe40008000000 */
[----:B------:R-:W-:Y:S01]  /*2080*/  UIADD3 UR16, UPT, UPT, UR5, 0x26400, URZ ;  /* 0x0002640005107890 */ /* 0x000fe2000fffe0ff */
[----:B------:R2:W-:Y:S01]  /*2090*/  UTMALDG.3D.2CTA [UR32], [UR8], desc[UR14] ;  /* 0x00000e20080075b4 */ /* 0x0005e20008211000 */
[----:B------:R-:W-:Y:S01]  /*20a0*/  UIADD3.X UR5, UPT, UPT, URZ, UR27, URZ, UP0, !UPT ;  /* 0x0000001bff057290 */ /* 0x000fe200087fe4ff */
[----:B------:R-:W-:Y:S01]  /*20b0*/  UMOV UR20, UR36 ;  /* 0x0000002400147c82 */ /* 0x000fe20008000000 */
[----:B------:R-:W-:-:S07]  /*20c0*/  UMOV UR17, UR33 ;  /* 0x0000002100117c82 */ /* 0x000fce0008000000 */
[----:B------:R3:W-:Y:S01]  /*20d0*/  UTMALDG.3D.MULTICAST.2CTA [UR16], [UR4], UR7, desc[UR14] ;  /* 0x00000e10040073b4 */ /* 0x0007e20008211807 */
[----:B--2---:R-:W-:Y:S01]  /*20e0*/  UIADD3 UR34, UPT, UPT, UR34, 0x20, URZ ;  /* 0x0000002022227890 */ /* 0x004fe2000fffe0ff */
[----:B---3--:R-:W-:Y:S01]  /*20f0*/  UMOV UR7, UR29 ;  /* 0x0000001d00077c82 */ /* 0x008fe20008000000 */
[----:B------:R-:W-:Y:S01]  /*2100*/  UMOV UR4, UR6 ;  /* 0x0000000600047c82 */ /* 0x000fe20008000000 */
[----:B----4-:R-:W-:Y:S09]  /*2110*/  BRA.U UP2, `(.L_x_32) ;  /* 0xfffffffd02447547 */ /* 0x010ff2000b83ffff */
.L_x_26:
[----:B------:R-:W-:Y:S01]  /*2120*/  ULEA UR4, UR6, UR13, 0x3 ;  /* 0x0000000d06047291 */ /* 0x000fe2000f8e18ff */
[----:B-1----:R-:W-:Y:S01]  /*2130*/  SHF.L.U32 R0, R12, 0x1f, RZ ;  /* 0x0000001f0c007819 */ /* 0x002fe200000006ff */
[----:B------:R-:W-:Y:S01]  /*2140*/  @!P1 SYNCS.ARRIVE.TRANS64.A1T0 RZ, [UR13+0x138], RZ ;  /* 0x000138ffffff99a7 */ /* 0x000fe2000810000d */
[----:B------:R-:W-:-:S06]  /*2150*/  UISETP.GT.AND UP0, UPT, UR41, UR40, UPT ;  /* 0x000000282900728c */ /* 0x000fcc000bf04270 */
[----:B---3--:R1:W3:Y:S03]  /*2160*/  SYNCS.PHASECHK.TRANS64.TRYWAIT P0, [UR4+0x80], R0 ;  /* 0x00008000ff0075a7 */ /* 0x0082e60008001104 */
[----:B------:R-:W-:Y:S05]  /*2170*/  BRA.U !UP0, `(.L_x_33) ;  /* 0x0000000108c07547 */ /* 0x000fea000b800000 */
[----:B------:R-:W-:Y:S01]  /*2180*/  UIADD3 UR25, UPT, UPT, UR44, UR7, URZ ;  /* 0x000000072c197290 */ /* 0x000fe2000fffe0ff */
[----:B------:R-:W-:-:S11]  /*2190*/  UMOV UR4, UR6 ;  /* 0x0000000600047c82 */ /* 0x000fd60008000000 */
.L_x_39:
[----:B------:R-:W-:Y:S01]  /*21a0*/  ULEA UR9, UR4, UR13, 0x3 ;  /* 0x0000000d04097291 */ /* 0x000fe2000f8e18ff */
[----:B---3--:R-:W-:Y:S01]  /*21b0*/  @P3 MOV R2, 0x6000 ;  /* 0x0000600000023802 */ /* 0x008fe20000000f00 */
[----:B-1-34-:R-:W-:Y:S10]  /*21c0*/  @P0 BRA `(.L_x_34) ;  /* 0x00000000000c0947 */ /* 0x01aff40003800000 */
[----:B------:R-:W-:-:S04]  /*21d0*/  SHF.L.U32 R3, R12, 0x1f, RZ ;  /* 0x0000001f0c037819 */ /* 0x000fc800000006ff */
[----:B------:R-:W3:Y:S02]  /*21e0*/  SYNCS.PHASECHK.TRANS64.TRYWAIT P0, [UR9+0x80], R3 ;  /* 0x00008003ff0075a7 */ /* 0x000ee40008001109 */
[----:B---3--:R-:W-:Y:S05]  /*21f0*/  @!P0 BRA `(.L_x_35) ;  /* 0x0000006000d08947 */ /* 0x008fea0003800000 */
.L_x_34:
[----:B------:R3:W-:Y:S01]  /*2200*/  @P3 SYNCS.ARRIVE.TRANS64 RZ, [UR9], R2 ;  /* 0x00000002ffff39a7 */ /* 0x0007e20008000009 */
[----:B------:R-:W-:-:S04]  /*2210*/  ULOP3.LUT UR5, UR21, 0x2, URZ, 0xfc, !UPT ;  /* 0x0000000215057892 */ /* 0x000fc8000f8efcff */
[----:B------:R-:W-:-:S09]  /*2220*/  UISETP.NE.AND UP0, UPT, UR5, 0x2, UPT ;  /* 0x000000020500788c */ /* 0x000fd2000bf05270 */
[----:B------:R-:W-:Y:S05]  /*2230*/  BRA.U UP0, `(.L_x_36) ;  /* 0x0000000100047547 */ /* 0x000fea000b800000 */
[----:B--2---:R-:W-:Y:S05]  /*2240*/  BPT.TRAP 0x1 ;  /* 0x000000040000795c */ /* 0x004fea0000300000 */
.L_x_36:
[----:B------:R-:W-:Y:S04]  /*2250*/  BSSY.RECONVERGENT B0, `(.L_x_37) ;  /* 0x0000003000007945 */ /* 0x000fe80003800200 */
[----:B------:R-:W-:Y:S05]  /*2260*/  @!P2 BRA `(.L_x_38) ;  /* 0x000000000004a947 */ /* 0x000fea0003800000 */
[----:B--2---:R-:W-:Y:S05]  /*2270*/  BPT.TRAP 0x1 ;  /* 0x000000040000795c */ /* 0x004fea0000300000 */
.L_x_38:
[----:B--2---:R-:W-:Y:S05]  /*2280*/  BSYNC.RECONVERGENT B0 ;  /* 0x0000000000007941 */ /* 0x004fea0003800200 */
.L_x_37:
[----:B------:R-:W-:Y:S02]  /*2290*/  UIADD3 UR5, UPT, UPT, UR4, 0x1, URZ ;  /* 0x0000000104057890 */ /* 0x000fe4000fffe0ff */
[----:B------:R-:W-:Y:S02]  /*22a0*/  USHF.L.U32 UR10, UR7, 0x5, URZ ;  /* 0x00000005070a7899 */ /* 0x000fe400080006ff */
[----:B------:R-:W-:Y:S02]  /*22b0*/  UISETP.NE.AND UP0, UPT, UR5, 0x10, UPT ;  /* 0x000000100500788c */ /* 0x000fe4000bf05270 */
[----:B------:R-:W-:Y:S02]  /*22c0*/  UIADD3 UR7, UPT, UPT, UR7, 0x1, URZ ;  /* 0x0000000107077890 */ /* 0x000fe4000fffe0ff */
[----:B------:R-:W-:Y:S02]  /*22d0*/  USEL UR8, URZ, 0x1, UP0 ;  /* 0x00000001ff087887 */ /* 0x000fe40008000000 */
[----:B------:R-:W-:-:S02]  /*22e0*/  USEL UR6, UR5, URZ, UP0 ;  /* 0x000000ff05067287 */ /* 0x000fc40008000000 */
[----:B------:R-:W-:Y:S02]  /*22f0*/  UIADD3 UR22, UP0, UPT, UR26, 0x180, URZ ;  /* 0x000001801a167890 */ /* 0x000fe4000ff1e0ff */
[----:B------:R-:W-:Y:S01]  /*2300*/  LOP3.LUT R12, R12, UR8, RZ, 0x3c, !PT ;  /* 0x000000080c0c7c12 */ /* 0x000fe2000f8e3cff */
[----:B------:R-:W-:Y:S02]  /*2310*/  ULEA UR8, UR4, UR13, 0xd ;  /* 0x0000000d04087291 */ /* 0x000fe4000f8e68ff */
[----:B------:R-:W-:Y:S01]  /*2320*/  UIADD3 UR14, UP1, UPT, UR26, 0x80, URZ ;  /* 0x000000801a0e7890 */ /* 0x000fe2000ff3e0ff */
[----:B-1----:R-:W-:Y:S01]  /*2330*/  SHF.L.U32 R0, R12, 0x1f, RZ ;  /* 0x0000001f0c007819 */ /* 0x002fe200000006ff */
[----:B------:R-:W-:Y:S02]  /*2340*/  UIADD3.X UR23, UPT, UPT, URZ, UR27, URZ, UP0, !UPT ;  /* 0x0000001bff177290 */ /* 0x000fe400087fe4ff */
[----:B------:R-:W-:Y:S02]  /*2350*/  UISETP.NE.AND UP0, UPT, UR7, UR25, UPT ;  /* 0x000000190700728c */ /* 0x000fe4000bf05270 */
[----:B------:R-:W-:-:S02]  /*2360*/  ULEA UR5, UR6, UR13, 0x3 ;  /* 0x0000000d06057291 */ /* 0x000fc4000f8e18ff */
[----:B------:R-:W-:Y:S02]  /*2370*/  ULOP3.LUT UR9, UR9, 0xfefffff8, URZ, 0xc0, !UPT ;  /* 0xfefffff809097892 */ /* 0x000fe4000f8ec0ff */
[----:B------:R-:W-:Y:S02]  /*2380*/  ULEA UR16, UR4, UR30, 0xc ;  /* 0x0000001e04107291 */ /* 0x000fe4000f8e60ff */
[----:B------:R-:W-:Y:S02]  /*2390*/  UIADD3 UR8, UPT, UPT, UR8, 0x6400, URZ ;  /* 0x0000640008087890 */ /* 0x000fe4000fffe0ff */
[----:B------:R-:W-:Y:S01]  /*23a0*/  UIADD3.X UR15, UPT, UPT, URZ, UR27, URZ, UP1, !UPT ;  /* 0x0000001bff0f7290 */ /* 0x000fe20008ffe4ff */
[----:B------:R4:W1:Y:S01]  /*23b0*/  SYNCS.PHASECHK.TRANS64.TRYWAIT P0, [UR5+0x80], R0 ;  /* 0x00008000ff0075a7 */ /* 0x0008620008001105 */
[----:B------:R-:W-:Y:S01]  /*23c0*/  UPRMT UR4, URZ, 0x5410, UR24 ;  /* 0x00005410ff047896 */ /* 0x000fe20008000018 */
[----:B------:R-:W-:Y:S01]  /*23d0*/  UMOV UR32, 0x0 ;  /* 0x0000000000207882 */ /* 0x000fe20000000000 */
[----:B------:R-:W-:Y:S01]  /*23e0*/  UMOV UR33, 0x10000000 ;  /* 0x1000000000217882 */ /* 0x000fe20000000000 */
[----:B------:R-:W-:Y:S01]  /*23f0*/  UMOV UR11, UR35 ;  /* 0x00000023000b7c82 */ /* 0x000fe20008000000 */
[----:B------:R-:W-:Y:S01]  /*2400*/  UMOV UR12, UR36 ;  /* 0x00000024000c7c82 */ /* 0x000fe20008000000 */
[----:B------:R-:W-:Y:S01]  /*2410*/  UMOV UR20, UR36 ;  /* 0x0000002400147c82 */ /* 0x000fe20008000000 */
[----:B------:R-:W-:Y:S01]  /*2420*/  UMOV UR17, UR9 ;  /* 0x0000000900117c82 */ /* 0x000fe20008000000 */
[----:B------:R-:W-:Y:S01]  /*2430*/  UMOV UR18, UR10 ;  /* 0x0000000a00127c82 */ /* 0x000fe20008000000 */
[----:B------:R-:W-:Y:S01]  /*2440*/  UTMALDG.3D.2CTA [UR8], [UR14], desc[UR32] ;  /* 0x000020080e0075b4 */ /* 0x000fe20008211000 */
[----:B------:R2:W-:Y:S02]  /*2450*/  UTMALDG.3D.MULTICAST.2CTA [UR16], [UR22], UR4, desc[UR32] ;  /* 0x00002010160073b4 */ /* 0x0005e40008211804 */
[----:B--2---:R-:W-:Y:S01]  /*2460*/  UMOV UR4, UR6 ;  /* 0x0000000600047c82 */ /* 0x004fe20008000000 */
[----:B------:R-:W-:Y:S05]  /*2470*/  BRA.U UP0, `(.L_x_39) ;  /* 0xfffffffd00487547 */ /* 0x000fea000b83ffff */
.L_x_33:
[C---:B------:R-:W-:Y:S01]  /*2480*/  LEA R3, R11.reuse, UR13, 0x3 ;  /* 0x0000000d0b037c11 */ /* 0x040fe2000f8e18ff */
[----:B------:R-:W-:Y:S01]  /*2490*/  NOP ;  /* 0x0000000000007918 */ /* 0x000fe20000000000 */
[----:B-1--4-:R-:W-:Y:S02]  /*24a0*/  SHF.L.U32 R0, R10, 0x1f, RZ ;  /* 0x0000001f0a007819 */ /* 0x012fe400000006ff */
[----:B------:R-:W-:Y:S02]  /*24b0*/  LEA R5, R11, UR13, 0x4 ;  /* 0x0000000d0b057c11 */ /* 0x000fe4000f8e20ff */
[----:B---3--:R-:W1:Y:S02]  /*24c0*/  SYNCS.PHASECHK.TRANS64.TRYWAIT P0, [R3+URZ+0x140], R0 ;  /* 0x00014000030075a7 */ /* 0x008e6400080011ff */
[----:B-1----:R-:W-:Y:S05]  /*24d0*/  @!P0 BRA `(.L_x_40) ;  /* 0x0000006000308947 */ /* 0x002fea0003800000 */
.L_x_149:
[----:B------:R-:W3:Y:S01]  /*24e0*/  LDS.128 R4, [R5+0x1d0] ;  /* 0x0001d00005047984 */ /* 0x000ee20000000c00 */
[----:B------:R-:W-:Y:S01]  /*24f0*/  UISETP.GE.AND UP0, UPT, UR42, 0x1, UPT ;  /* 0x000000012a00788c */ /* 0x000fe2000bf06270 */
[----:B------:R-:W-:Y:S01]  /*2500*/  @!PT LDS RZ, [RZ] ;  /* 0x00000000fffff984 */ /* 0x000fe20000000800 */
[----:B------:R-:W-:Y:S01]  /*2510*/  @!PT LDS RZ, [RZ] ;  /* 0x00000000fffff984 */ /* 0x000fe20000000800 */
[----:B------:R-:W-:Y:S01]  /*2520*/  @!PT LDS RZ, [RZ] ;  /* 0x00000000fffff984 */ /* 0x000fe20000000800 */
[----:B------:R-:W-:Y:S01]  /*2530*/  @!PT LDS RZ, [RZ] ;  /* 0x00000000fffff984 */ /* 0x000fe20000000800 */
[----:B------:R4:W-:Y:S06]  /*2540*/  MEMBAR.ALL.CTA ;  /* 0x0000000000007992 */ /* 0x0009ec0000008000 */
[----:B----4-:R-:W4:Y:S01]  /*2550*/  FENCE.VIEW.ASYNC.S ;  /* 0x00000000000073c6 */ /* 0x010f220000000000 */
[----:B---3--:R-:W-:-:S13]  /*2560*/  LOP3.LUT P0, RZ, R6, 0x1, RZ, 0xc0, !PT ;  /* 0x0000000106ff7812 */ /* 0x008fda000780c0ff */
[----:B----4-:R-:W-:Y:S01]  /*2570*/  VOTEU.ANY UP1, P0 ;  /* 0x0000000000ff7886 */ /* 0x010fe20000020100 */
[----:B------:R-:W-:-:S13]  /*2580*/  PLOP3.LUT P0, PT, PT, PT, UP1, 0x80, 0x8 ;  /* 0x000000000008781c */ /* 0x000fda0003f0f018 */
[----:B-1----:R-:W-:Y:S02]  /*2590*/  @P0 LOP3.LUT R0, R5, 0xffff, RZ, 0xc0, !PT ;  /* 0x0000ffff05000812 */ /* 0x002fe400078ec0ff */
[----:B------:R-:W-:Y:S02]  /*25a0*/  @P0 MOV R2, R4 ;  /* 0x0000000400020202 */ /* 0x000fe40000000f00 */
[----:B------:R-:W-:Y:S01]  /*25b0*/  @P0 R2UR UR5, R0 ;  /* 0x00000000000502ca */ /* 0x000fe200000e0000 */
[----:B------:R-:W-:Y:S01]  /*25c0*/  VIADD R0, R3, 0x150 ;  /* 0x0000015003007836 */ /* 0x000fe20000000000 */
[----:B------:R-:W-:Y:S02]  /*25d0*/  @P0 SHF.R.U32.HI R4, RZ, 0x10, R5 ;  /* 0x00000010ff040819 */ /* 0x000fe40000011605 */
[----:B------:R-:W-:Y:S02]  /*25e0*/  @P0 R2UR UR7, R2 ;  /* 0x00000000020702ca */ /* 0x000fe400000e0000 */
[----:B------:R-:W-:-:S02]  /*25f0*/  PRMT R0, RZ, 0x654, R0 ;  /* 0x00000654ff007816 */ /* 0x000fc40000000000 */
[----:B------:R-:W-:Y:S02]  /*2600*/  @P0 R2UR UR4, R4 ;  /* 0x00000000040402ca */ /* 0x000fe400000e0000 */
[----:B------:R1:W-:Y:S03]  /*2610*/  SYNCS.ARRIVE.TRANS64.RED.A1T0 RZ, [R0+URZ], RZ ;  /* 0x000000ff00ff79a7 */ /* 0x0003e600081004ff */
[----:B------:R-:W-:-:S04]  /*2620*/  @UP1 UMOV UR31, UR5 ;  /* 0x00000005001f1c82 */ /* 0x000fc80008000000 */
[----:B------:R-:W-:-:S04]  /*2630*/  @UP1 UMOV UR37, UR7 ;  /* 0x0000000700251c82 */ /* 0x000fc80008000000 */
[----:B------:R-:W-:Y:S01]  /*2640*/  @UP1 UMOV UR36, UR4 ;  /* 0x0000000400241c82 */ /* 0x000fe20008000000 */
[----:B------:R-:W-:Y:S05]  /*2650*/  BRA.U !UP0, `(.L_x_41) ;  /* 0x0000000108d47547 */ /* 0x000fea000b800000 */
[----:B------:R-:W2:Y:S01]  /*2660*/  LDCU.128 UR16, c[0x0][0xb10] ;  /* 0x00016200ff1077ac */ /* 0x000ea20008000c00 */
[----:B------:R-:W3:Y:S01]  /*2670*/  LDCU UR12, c[0x0][0xb20] ;  /* 0x00016400ff0c77ac */ /* 0x000ee20008000800 */
[----:B------:R-:W4:Y:S01]  /*2680*/  LDCU UR20, c[0x0][0xb0c] ;  /* 0x00016180ff1477ac */ /* 0x000f220008000800 */
[----:B------:R-:W1:Y:S01]  /*2690*/  LDCU.64 UR8, c[0x0][0xb28] ;  /* 0x00016500ff0877ac */ /* 0x000e620008000a00 */
[----:B------:R-:W-:Y:S02]  /*26a0*/  UISETP.NE.AND UP3, UPT, UR42, 0x1, UPT ;  /* 0x000000012a00788c */ /* 0x000fe4000bf65270 */
[----:B--2---:R-:W-:Y:S02]  /*26b0*/  UIMAD.WIDE.U32 UR10, UR38, UR19, URZ ;  /* 0x00000013260a72a5 */ /* 0x004fe4000f8e00ff */
[----:B------:R-:W-:Y:S02]  /*26c0*/  UIMAD.WIDE.U32 UR4, UR39, UR16, URZ ;  /* 0x00000010270472a5 */ /* 0x000fe4000f8e00ff */
[----:B------:R-:W-:-:S02]  /*26d0*/  UISETP.NE.AND UP0, UPT, UR18, 0x1, UPT ;  /* 0x000000011200788c */ /* 0x000fc4000bf05270 */
[----:B------:R-:W-:Y:S01]  /*26e0*/  UIMAD.WIDE.U32 UR22, UR31, UR19, URZ ;  /* 0x000000131f1672a5 */ /* 0x000fe2000f8e00ff */
[----:B------:R-:W-:Y:S02]  /*26f0*/  UMOV UR10, UR11 ;  /* 0x0000000b000a7c82 */ /* 0x000fe40008000000 */
[----:B------:R-:W-:Y:S01]  /*2700*/  UMOV UR4, UR5 ;  /* 0x0000000500047c82 */ /* 0x000fe20008000000 */
[----:B---3--:R-:W-:Y:S02]  /*2710*/  USHF.R.U32.HI UR10, URZ, UR12, UR10 ;  /* 0x0000000cff0a7299 */ /* 0x008fe4000801160a */
[----:B----4-:R-:W-:Y:S02]  /*2720*/  UISETP.NE.AND UP2, UPT, UR20, 0x1, UPT ;  /* 0x000000011400788c */ /* 0x010fe4000bf45270 */
[----:B------:R-:W-:Y:S02]  /*2730*/  USHF.R.U32.HI UR4, URZ, UR17, UR4 ;  /* 0x00000011ff047299 */ /* 0x000fe40008011604 */
[----:B------:R-:W-:-:S02]  /*2740*/  USEL UR5, UR38, UR10, !UP0 ;  /* 0x0000000a26057287 */ /* 0x000fc4000c000000 */
[----:B------:R-:W-:Y:S02]  /*2750*/  USEL UR7, UR39, UR4, !UP2 ;  /* 0x0000000427077287 */ /* 0x000fe4000d000000 */
[----:B-1----:R-:W-:Y:S01]  /*2760*/  UIMAD.WIDE.U32 UR10, UR5, UR8, URZ ;  /* 0x00000008050a72a5 */ /* 0x002fe2000f8e00ff */
[----:B------:R-:W-:Y:S01]  /*2770*/  UMOV UR4, UR23 ;  /* 0x0000001700047c82 */ /* 0x000fe20008000000 */
[----:B------:R-:W-:Y:S02]  /*2780*/  UIMAD.WIDE.U32 UR14, UR37, UR16, URZ ;  /* 0x00000010250e72a5 */ /* 0x000fe4000f8e00ff */
[----:B------:R-:W-:-:S03]  /*2790*/  UIMAD.WIDE.U32 UR22, UR7, UR8, URZ ;  /* 0x00000008071672a5 */ /* 0x000fc6000f8e00ff */
[----:B------:R-:W-:Y:S01]  /*27a0*/  UMOV UR10, UR11 ;  /* 0x0000000b000a7c82 */ /* 0x000fe20008000000 */
[----:B------:R-:W-:Y:S02]  /*27b0*/  USHF.R.U32.HI UR4, URZ, UR12, UR4 ;  /* 0x0000000cff047299 */ /* 0x000fe40008011604 */
[----:B------:R-:W-:Y:S01]  /*27c0*/  @UP3 USHF.R.U32.HI UR5, URZ, UR9, UR10 ;  /* 0x00000009ff053299 */ /* 0x000fe2000801160a */
[----:B------:R-:W-:Y:S01]  /*27d0*/  UMOV UR14, UR15 ;  /* 0x0000000f000e7c82 */ /* 0x000fe20008000000 */
[----:B------:R-:W-:Y:S01]  /*27e0*/  UMOV UR22, UR23 ;  /* 0x0000001700167c82 */ /* 0x000fe20008000000 */
[----:B------:R-:W-:Y:S02]  /*27f0*/  USHF.R.U32.HI UR17, URZ, UR17, UR14 ;  /* 0x00000011ff117299 */ /* 0x000fe4000801160e */
[----:B------:R-:W-:Y:S02]  /*2800*/  USEL UR4, UR31, UR4, !UP0 ;  /* 0x000000041f047287 */ /* 0x000fe4000c000000 */
[----:B------:R-:W-:-:S02]  /*2810*/  @UP3 USHF.R.U32.HI UR7, URZ, UR9, UR22 ;  /* 0x00000009ff073299 */ /* 0x000fc40008011616 */
[----:B------:R-:W-:Y:S02]  /*2820*/  UIMAD UR10, UR42, UR5, URZ ;  /* 0x000000052a0a72a4 */ /* 0x000fe4000f8e02ff */
[----:B------:R-:W-:Y:S02]  /*2830*/  USEL UR5, UR37, UR17, !UP2 ;  /* 0x0000001125057287 */ /* 0x000fe4000d000000 */
[----:B------:R-:W-:Y:S02]  /*2840*/  UIMAD UR12, UR42, UR7, URZ ;  /* 0x000000072a0c72a4 */ /* 0x000fe4000f8e02ff */
[----:B------:R-:W-:Y:S02]  /*2850*/  UISETP.GE.AND UP0, UPT, UR4, UR10, UPT ;  /* 0x0000000a0400728c */ /* 0x000fe4000bf06270 */
[----:B------:R-:W-:Y:S02]  /*2860*/  UIMAD.WIDE.U32 UR10, UR4, UR8, URZ ;  /* 0x00000008040a72a5 */ /* 0x000fe4000f8e00ff */
[----:B------:R-:W-:-:S02]  /*2870*/  UISETP.GE.OR UP0, UPT, UR5, UR12, UP0 ;  /* 0x0000000c0500728c */ /* 0x000fc40008706670 */
[----:B------:R-:W-:Y:S02]  /*2880*/  UIMAD.WIDE.U32 UR14, UR5, UR8, URZ ;  /* 0x00000008050e72a5 */ /* 0x000fe4000f8e00ff */
[----:B------:R-:W-:Y:S01]  /*2890*/  UIADD3 UR12, UPT, UPT, -UR5, URZ, URZ ;  /* 0x000000ff050c7290 */ /* 0x000fe2000fffe1ff */
[----:B------:R-:W-:Y:S01]  /*28a0*/  UMOV UR10, UR11 ;  /* 0x0000000b000a7c82 */ /* 0x000fe20008000000 */
[----:B------:R-:W-:Y:S02]  /*28b0*/  UIADD3 UR11, UPT, UPT, -UR4, URZ, URZ ;  /* 0x000000ff040b7290 */ /* 0x000fe4000fffe1ff */
[----:B------:R-:W-:-:S03]  /*28c0*/  USHF.R.U32.HI UR10, URZ, UR9, UR10 ;  /* 0x00000009ff0a7299 */ /* 0x000fc6000801160a */
[----:B------:R-:W-:Y:S01]  /*28d0*/  @!UP0 UMOV UR8, UR15 ;  /* 0x0000000f00088c82 */ /* 0x000fe20008000000 */
[----:B------:R-:W-:Y:S02]  /*28e0*/  UIMAD UR11, UR18, UR11, UR31 ;  /* 0x0000000b120b72a4 */ /* 0x000fe4000f8e021f */
[----:B------:R-:W-:Y:S02]  /*28f0*/  USEL UR10, UR4, UR10, !UP3 ;  /* 0x0000000a040a7287 */ /* 0x000fe4000d800000 */
[----:B------:R-:W-:Y:S02]  /*2900*/  @!UP0 USHF.R.U32.HI UR8, URZ, UR9, UR8 ;  /* 0x00000009ff088299 */ /* 0x000fe40008011608 */
[----:B------:R-:W-:Y:S02]  /*2910*/  UIADD3 UR9, UPT, UPT, -UR10, URZ, URZ ;  /* 0x000000ff0a097290 */ /* 0x000fe4000fffe1ff */
[----:B------:R-:W-:Y:S02]  /*2920*/  @!UP0 USEL UR8, UR5, UR8, !UP3 ;  /* 0x0000000805088287 */ /* 0x000fe4000d800000 */
[----:B------:R-:W-:-:S02]  /*2930*/  UIMAD UR9, UR42, UR9, UR4 ;  /* 0x000000092a0972a4 */ /* 0x000fc4000f8e0204 */
[----:B------:R-:W-:Y:S02]  /*2940*/  @!UP0 UIADD3 UR10, UPT, UPT, UR10, -UR8, URZ ;  /* 0x800000080a0a8290 */ /* 0x000fe4000fffe0ff */
[----:B------:R-:W-:Y:S02]  /*2950*/  @!UP0 UIMAD UR8, UR9, UR7, UR8 ;  /* 0x00000007090882a4 */ /* 0x000fe4000f8e0208 */
[----:B------:R-:W-:Y:S02]  /*2960*/  @!UP0 UIMAD UR4, UR42, UR10, UR5 ;  /* 0x0000000a2a0482a4 */ /* 0x000fe4000f8e0205 */
[----:B------:R-:W-:Y:S02]  /*2970*/  UIMAD UR7, UR20, UR12, UR37 ;  /* 0x0000000c140772a4 */ /* 0x000fe4000f8e0225 */
[----:B------:R-:W-:Y:S01]  /*2980*/  UIMAD UR31, UR4, UR18, UR11 ;  /* 0x00000012041f72a4 */ /* 0x000fe2000f8e020b */
[----:B------:R-:W-:Y:S02]  /*2990*/  @!UP0 UMOV UR5, UR8 ;  /* 0x0000000800058c82 */ /* 0x000fe40008000000 */
[----:B------:R-:W-:-:S12]  /*29a0*/  UIMAD UR37, UR5, UR20, UR7 ;  /* 0x00000014052572a4 */ /* 0x000fd8000f8e0207 */
.L_x_41:
[----:B------:R-:W3:Y:S02]  /*29b0*/  LDCU UR4, c[0x0][0xb30] ;  /* 0x00016600ff0477ac */ /* 0x000ee40008000800 */
[----:B---3--:R-:W-:-:S09]  /*29c0*/  UISETP.NE.AND UP0, UPT, UR4, 0x1, UPT ;  /* 0x000000010400788c */ /* 0x008fd2000bf05270 */
[----:B------:R-:W-:Y:S05]  /*29d0*/  BRA.U UP0, `(.L_x_42) ;  /* 0x0000000100447547 */ /* 0x000fea000b800000 */
[----:B------:R-:W3:Y:S01]  /*29e0*/  LDCU.128 UR16, c[0x0][0xb10] ;  /* 0x00016200ff1077ac */ /* 0x000ee20008000c00 */
[----:B------:R-:W4:Y:S01]  /*29f0*/  LDCU UR10, c[0x0][0xb0c] ;  /* 0x00016180ff0a77ac */ /* 0x000f220008000800 */
[----:B------:R-:W1:Y:S01]  /*2a00*/  LDCU UR7, c[0x0][0xb20] ;  /* 0x00016400ff0777ac */ /* 0x000e620008000800 */
[----:B---3--:R-:W-:Y:S02]  /*2a10*/  UIMAD.WIDE.U32 UR8, UR37, UR16, URZ ;  /* 0x00000010250872a5 */ /* 0x008fe4000f8e00ff */
[----:B------:R-:W-:Y:S02]  /*2a20*/  UIMAD.WIDE.U32 UR4, UR31, UR19, URZ ;  /* 0x000000131f0472a5 */ /* 0x000fe4000f8e00ff */
[----:B----4-:R-:W-:Y:S02]  /*2a30*/  UISETP.NE.AND UP2, UPT, UR10, 0x1, UPT ;  /* 0x000000010a00788c */ /* 0x010fe4000bf45270 */
[----:B------:R-:W-:Y:S01]  /*2a40*/  UISETP.NE.AND UP0, UPT, UR18, 0x1, UPT ;  /* 0x000000011200788c */ /* 0x000fe2000bf05270 */
[----:B------:R-:W-:-:S02]  /*2a50*/  UMOV UR8, UR9 ;  /* 0x0000000900087c82 */ /* 0x000fc40008000000 */
[----:B------:R-:W-:Y:S01]  /*2a60*/  UMOV UR4, UR5 ;  /* 0x0000000500047c82 */ /* 0x000fe20008000000 */
[----:B------:R-:W-:Y:S02]  /*2a70*/  USHF.R.U32.HI UR17, URZ, UR17, UR8 ;  /* 0x00000011ff117299 */ /* 0x000fe40008011608 */
[----:B-1----:R-:W-:Y:S02]  /*2a80*/  USHF.R.U32.HI UR4, URZ, UR7, UR4 ;  /* 0x00000007ff047299 */ /* 0x002fe40008011604 */
[----:B------:R-:W-:Y:S02]  /*2a90*/  USEL UR5, UR37, UR17, !UP2 ;  /* 0x0000001125057287 */ /* 0x000fe4000d000000 */
[----:B------:R-:W-:-:S04]  /*2aa0*/  USEL UR4, UR31, UR4, !UP0 ;  /* 0x000000041f047287 */ /* 0x000fc8000c000000 */
[----:B------:R-:W-:Y:S02]  /*2ab0*/  UIADD3 UR7, UPT, UPT, UR5, -UR4, URZ ;  /* 0x8000000405077290 */ /* 0x000fe4000fffe0ff */
[----:B------:R-:W-:Y:S02]  /*2ac0*/  UIADD3 UR4, UPT, UPT, -UR5, UR4, URZ ;  /* 0x0000000405047290 */ /* 0x000fe4000fffe1ff */
[----:B------:R-:W-:Y:S02]  /*2ad0*/  UIMAD UR31, UR7, UR18, UR31 ;  /* 0x00000012071f72a4 */ /* 0x000fe4000f8e021f */
[----:B------:R-:W-:-:S12]  /*2ae0*/  UIMAD UR37, UR4, UR10, UR37 ;  /* 0x0000000a042572a4 */ /* 0x000fd8000f8e0225 */
.L_x_42:
[----:B------:R-:W-:Y:S01]  /*2af0*/  VIADD R11, R11, 0x1 ;  /* 0x000000010b0b7836 */ /* 0x000fe20000000000 */
[----:B------:R-:W-:Y:S01]  /*2b00*/  R2UR UR4, R65 ;  /* 0x00000000410472ca */ /* 0x000fe200000e0000 */
[----:B------:R-:W-:Y:S01]  /*2b10*/  UIADD3 UR32, UPT, UPT, UR37, UR63, URZ ;  /* 0x0000003f25207290 */ /* 0x000fe2000fffe0ff */
[----:B------:R-:W-:Y:S02]  /*2b20*/  PLOP3.LUT P1, PT, PT, PT, PT, 0x80, 0x8 ;  /* 0x000000000008781c */ /* 0x000fe40003f2f070 */
[----:B------:R-:W-:-:S04]  /*2b30*/  ISETP.NE.AND P0, PT, R11, 0x2, PT ;  /* 0x000000020b00780c */ /* 0x000fc80003f05270 */
[----:B------:R-:W-:Y:S02]  /*2b40*/  SEL R3, RZ, 0x1, P0 ;  /* 0x00000001ff037807 */ /* 0x000fe40000000000 */
[----:B------:R-:W-:Y:S02]  /*2b50*/  SEL R11, R11, RZ, P0 ;  /* 0x000000ff0b0b7207 */ /* 0x000fe40000000000 */
[----:B------:R-:W-:Y:S01]  /*2b60*/  LOP3.LUT R10, R10, R3, RZ, 0x3c, !PT ;  /* 0x000000030a0a7212 */ /* 0x000fe200078e3cff */
[----:B------:R-:W-:Y:S01]  /*2b70*/  UIADD3 UR33, UPT, UPT, UR31, UR4, URZ ;  /* 0x000000041f217290 */ /* 0x000fe2000fffe0ff */
[----:B------:R-:W-:Y:S11]  /*2b80*/  BRA.U UP1, `(.L_x_43) ;  /* 0xfffffff1013c7547 */ /* 0x000ff6000b83ffff */
[----:B------:R-:W-:Y:S01]  /*2b90*/  UIADD3 UR13, UPT, UPT, UR13, 0x80, URZ ;  /* 0x000000800d0d7890 */ /* 0x000fe2000fffe0ff */
[----:B------:R-:W-:-:S03]  /*2ba0*/  SHF.L.U32 R3, R12, 0x1f, RZ ;  /* 0x0000001f0c037819 */ /* 0x000fc600000006ff */
[----:B------:R-:W-:-:S09]  /*2bb0*/  ULEA UR4, UR6, UR13, 0x3 ;  /* 0x0000000d06047291 */ /* 0x000fd2000f8e18ff */
[----:B------:R-:W3:Y:S02]  /*2bc0*/  SYNCS.PHASECHK.TRANS64.TRYWAIT P0, [UR4], R3 ;  /* 0x00000003ff0075a7 */ /* 0x000ee40008001104 */
[----:B---3--:R-:W-:Y:S05]  /*2bd0*/  @!P0 BRA `(.L_x_44) ;  /* 0x0000005800848947 */ /* 0x008fea0003800000 */
.L_x_151:
[----:B------:R-:W-:-:S04]  /*2be0*/  UIADD3 UR4, UPT, UPT, UR6, 0x1, URZ ;  /* 0x0000000106047890 */ /* 0x000fc8000fffe0ff */
[----:B------:R-:W-:-:S04]  /*2bf0*/  UISETP.NE.AND UP0, UPT, UR4, 0x10, UPT ;  /* 0x000000100400788c */ /* 0x000fc8000bf05270 */
[----:B------:R-:W-:Y:S02]  /*2c00*/  USEL UR6, URZ, 0x1, UP0 ;  /* 0x00000001ff067887 */ /* 0x000fe40008000000 */
[----:B------:R-:W-:-:S04]  /*2c10*/  USEL UR4, UR4, URZ, UP0 ;  /* 0x000000ff04047287 */ /* 0x000fc80008000000 */
[----:B------:R-:W-:Y:S01]  /*2c20*/  ULEA UR5, UR4, UR13, 0x3 ;  /* 0x0000000d04057291 */ /* 0x000fe2000f8e18ff */
[----:B------:R-:W-:-:S04]  /*2c30*/  LOP3.LUT R2, R12, UR6, RZ, 0x3c, !PT ;  /* 0x000000060c027c12 */ /* 0x000fc8000f8e3cff */
[----:B-1----:R-:W-:-:S04]  /*2c40*/  SHF.L.U32 R3, R2, 0x1f, RZ ;  /* 0x0000001f02037819 */ /* 0x002fc800000006ff */
[----:B------:R-:W1:Y:S02]  /*2c50*/  SYNCS.PHASECHK.TRANS64.TRYWAIT P0, [UR5], R3 ;  /* 0x00000003ff0075a7 */ /* 0x000e640008001105 */
[----:B-1----:R-:W-:Y:S05]  /*2c60*/  @!P0 BRA `(.L_x_45) ;  /* 0x0000005800788947 */ /* 0x002fea0003800000 */
.L_x_153:
        /* <DEDUP_REMOVED lines=9> */
.L_x_155:
        /* <DEDUP_REMOVED lines=9> */
.L_x_157:
        /* <DEDUP_REMOVED lines=9> */
.L_x_159:
        /* <DEDUP_REMOVED lines=9> */
.L_x_161:
        /* <DEDUP_REMOVED lines=9> */
.L_x_163:
        /* <DEDUP_REMOVED lines=9> */
.L_x_165:
        /* <DEDUP_REMOVED lines=9> */
.L_x_167:
        /* <DEDUP_REMOVED lines=9> */
.L_x_169:
        /* <DEDUP_REMOVED lines=9> */
.L_x_171:
        /* <DEDUP_REMOVED lines=9> */
.L_x_173:
        /* <DEDUP_REMOVED lines=9> */
.L_x_175:
        /* <DEDUP_REMOVED lines=9> */
.L_x_177:
        /* <DEDUP_REMOVED lines=9> */
.L_x_179:
[----:B------:R-:W-:-:S04]  /*33c0*/  UIADD3 UR4, UPT, UPT, UR4, 0x1, URZ ;  /* 0x0000000104047890 */ /* 0x000fc8000fffe0ff */
[----:B------:R-:W-:-:S04]  /*33d0*/  UISETP.NE.AND UP0, UPT, UR4, 0x10, UPT ;  /* 0x000000100400788c */ /* 0x000fc8000bf05270 */
[----:B------:R-:W-:Y:S02]  /*33e0*/  USEL UR5, URZ, 0x1, UP0 ;  /* 0x00000001ff057887 */ /* 0x000fe40008000000 */
[----:B------:R-:W-:-:S04]  /*33f0*/  USEL UR4, UR4, URZ, UP0 ;  /* 0x000000ff04047287 */ /* 0x000fc80008000000 */
[----:B------:R-:W-:Y:S01]  /*3400*/  ULEA UR4, UR4, UR13, 0x3 ;  /* 0x0000000d04047291 */ /* 0x000fe2000f8e18ff */
[----:B-1----:R-:W-:-:S04]  /*3410*/  LOP3.LUT R3, R2, UR5, RZ, 0x3c, !PT ;  /* 0x0000000502037c12 */ /* 0x002fc8000f8e3cff */
[----:B------:R-:W-:Y:S01]  /*3420*/  SHF.L.U32 R3, R3, 0x1f, RZ ;  /* 0x0000001f03037819 */ /* 0x000fe200000006ff */
[----:B------:R-:W-:-:S07]  /*3430*/  IMAD.U32 R0, RZ, RZ, UR4 ;  /* 0x00000004ff007e24 */ /* 0x000fce000f8e00ff */
.L_x_59:
[----:B-1----:R1:W3:Y:S02]  /*3440*/  SYNCS.PHASECHK.TRANS64.TRYWAIT P0, [R0+URZ], R3 ;  /* 0x00000003000075a7 */ /* 0x0022e400080011ff */
[----:B---3--:R-:W-:Y:S05]  /*3450*/  @!P0 NANOSLEEP.SYNCS 0x989680 ;  /* 0x009896800000895d */ /* 0x008fea0003900000 */
[----:B------:R-:W3:Y:S02]  /*3460*/  @!P0 SYNCS.PHASECHK.TRANS64 P0, [R0+URZ], R3 ;  /* 0x00000003000085a7 */ /* 0x000ee400080010ff */
[----:B--23--:R-:W-:Y:S05]  /*3470*/  @P0 EXIT ;  /* 0x000000000000094d */ /* 0x00cfea0003800000 */
[----:B------:R-:W-:Y:S05]  /*3480*/  BRA `(.L_x_59) ;  /* 0xfffffffc00ec7947 */ /* 0x000fea000383ffff */
.L_x_23:
[----:B------:R-:W2:Y:S02]  /*3490*/  S2UR UR4, SR_CgaCtaId ;  /* 0x00000000000479c3 */ /* 0x000ea40000008800 */
[----:B--2---:R-:W-:-:S04]  /*34a0*/  UISETP.NE.AND UP0, UPT, UR4, URZ, UPT ;  /* 0x000000ff0400728c */ /* 0x004fc8000bf05270 */
[----:B------:R-:W-:-:S09]  /*34b0*/  UISETP.NE.OR UP0, UPT, UR20, 0x1, UP0 ;  /* 0x000000011400788c */ /* 0x000fd20008705670 */
[----:B------:R-:W-:Y:S05]  /*34c0*/  BRA.U UP0, `(.L_x_60) ;  /* 0x00000005004c7547 */ /* 0x000fea000b800000 */
[----:B------:R-:W2:Y:S01]  /*34d0*/  S2UR UR5, SR_CgaCtaId ;  /* 0x00000000000579c3 */ /* 0x000ea20000008800 */
[----:B------:R-:W-:Y:S01]  /*34e0*/  UMOV UR4, 0x400 ;  /* 0x0000040000047882 */ /* 0x000fe20000000000 */
[----:B------:R-:W-:Y:S01]  /*34f0*/  ISETP.GE.U32.AND P2, PT, R0, 0x8, PT ;  /* 0x000000080000780c */ /* 0x000fe20003f46070 */
[----:B------:R-:W-:Y:S01]  /*3500*/  IMAD.MOV.U32 R12, RZ, RZ, 0x1 ;  /* 0x00000001ff0c7424 */ /* 0x000fe200078e00ff */
[----:B------:R-:W-:Y:S02]  /*3510*/  CS2R R10, SRZ ;  /* 0x00000000000a7805 */ /* 0x000fe4000001ff00 */
[----:B------:R-:W-:Y:S01]  /*3520*/  CS2R R8, SRZ ;  /* 0x0000000000087805 */ /* 0x000fe2000001ff00 */
[----:B--2---:R-:W-:-:S03]  /*3530*/  ULEA UR6, UR5, UR4, 0x18 ;  /* 0x0000000405067291 */ /* 0x004fc6000f8ec0ff */
[----:B------:R-:W-:-:S09]  /*3540*/  UMOV UR5, URZ ;  /* 0x000000ff00057c82 */ /* 0x000fd20008000000 */
.L_x_64:
[----:B------:R-:W-:Y:S02]  /*3550*/  LEA R2, R8, UR6, 0x3 ;  /* 0x0000000608027c11 */ /* 0x000fe4000f8e18ff */
[----:B------:R-:W-:-:S03]  /*3560*/  SHF.L.U32 R5, R9, 0x1f, RZ ;  /* 0x0000001f09057819 */ /* 0x000fc600000006ff */
[----:B------:R-:W-:Y:S01]  /*3570*/  VIADD R4, R2, 0x1b0 ;  /* 0x000001b002047836 */ /* 0x000fe20000000000 */
[----:B------:R-:W2:Y:S02]  /*3580*/  SYNCS.PHASECHK.TRANS64.TRYWAIT P0, [R2+URZ+0x1a0], R5 ;  /* 0x0001a005020075a7 */ /* 0x000ea400080011ff */
[----:B--2---:R-:W-:Y:S05]  /*3590*/  @!P0 BRA `(.L_x_61) ;  /* 0x00000054007c8947 */ /* 0x004fea0003800000 */
.L_x_180:
[----:B------:R-:W-:Y:S01]  /*35a0*/  ULEA UR4, UR5, UR6, 0x3 ;  /* 0x0000000605047291 */ /* 0x000fe2000f8e18ff */
[----:B------:R-:W-:Y:S02]  /*35b0*/  PRMT R4, RZ, 0x654, R4 ;  /* 0x00000654ff047816 */ /* 0x000fe40000000004 */
[----:B--2---:R-:W-:Y:S01]  /*35c0*/  SHF.L.U32 R5, R12, 0x1f, RZ ;  /* 0x0000001f0c057819 */ /* 0x004fe200000006ff */
[----:B------:R-:W-:Y:S01]  /*35d0*/  UIADD3 UR7, UPT, UPT, UR4, 0x140, URZ ;  /* 0x0000014004077890 */ /* 0x000fe2000fffe0ff */
[----:B------:R2:W-:Y:S05]  /*35e0*/  SYNCS.ARRIVE.TRANS64.RED.A1T0 RZ, [R4+URZ], RZ ;  /* 0x000000ff04ff79a7 */ /* 0x0005ea00081004ff */
[----:B------:R-:W-:Y:S01]  /*35f0*/  IMAD.U32 R7, RZ, RZ, UR7 ;  /* 0x00000007ff077e24 */ /* 0x000fe2000f8e00ff */
[----:B------:R-:W3:Y:S04]  /*3600*/  SYNCS.PHASECHK.TRANS64.TRYWAIT P0, [UR4+0x150], R5 ;  /* 0x00015005ff0075a7 */ /* 0x000ee80008001104 */
[----:B------:R-:W-:Y:S01]  /*3610*/  PRMT R6, R0, 0x654, R7 ;  /* 0x0000065400067816 */ /* 0x000fe20000000007 */
[----:B--2---:R-:W-:Y:S01]  /*3620*/  @!P2 IMAD.MOV.U32 R4, RZ, RZ, 0x10 ;  /* 0x00000010ff04a424 */ /* 0x004fe200078e00ff */
[----:B---3--:R-:W-:Y:S06]  /*3630*/  @!P0 BRA `(.L_x_62) ;  /* 0x0000005400688947 */ /* 0x008fec0003800000 */
.L_x_182:
[----:B------:R-:W-:Y:S01]  /*3640*/  ULEA UR8, UR5, UR6, 0x4 ;  /* 0x0000000605087291 */ /* 0x000fe2000f8e20ff */
[----:B------:R-:W-:Y:S01]  /*3650*/  SEL R3, R6, R3, !P2 ;  /* 0x0000000306037207 */ /* 0x000fe20005000000 */
[----:B------:R-:W-:Y:S01]  /*3660*/  UIADD3 UR9, UPT, UPT, UR4, 0x140, URZ ;  /* 0x0000014004097890 */ /* 0x000fe2000fffe0ff */
[----:B--2---:R-:W-:Y:S01]  /*3670*/  LEA R2, R11, UR6, 0x3 ;  /* 0x000000060b027c11 */ /* 0x004fe2000f8e18ff */
[----:B------:R-:W-:Y:S01]  /*3680*/  UIADD3 UR8, UPT, UPT, UR8, 0x1d0, URZ ;  /* 0x000001d008087890 */ /* 0x000fe2000fffe0ff */
[----:B------:R-:W-:Y:S01]  /*3690*/  SHF.L.U32 R5, R10, 0x1f, RZ ;  /* 0x0000001f0a057819 */ /* 0x000fe200000006ff */
[----:B------:R2:W-:Y:S01]  /*36a0*/  @!P2 SYNCS.ARRIVE.TRANS64.RED RZ, [R3+URZ], R4 ;  /* 0x0000000403ffa9a7 */ /* 0x0005e200080004ff */
[----:B------:R-:W-:Y:S01]  /*36b0*/  UIADD3 UR4, UPT, UPT, UR5, 0x1, URZ ;  /* 0x0000000105047890 */ /* 0x000fe2000fffe0ff */
[----:B------:R-:W-:-:S03]  /*36c0*/  VIADD R8, R8, 0x1 ;  /* 0x0000000108087836 */ /* 0x000fc60000000000 */
[----:B------:R-:W-:Y:S02]  /*36d0*/  UISETP.NE.AND UP0, UPT, UR4, 0x2, UPT ;  /* 0x000000020400788c */ /* 0x000fe4000bf05270 */
[----:B------:R-:W-:Y:S06]  /*36e0*/  UGETNEXTWORKID.BROADCAST [UR8], [UR9] ;  /* 0x00000000080073ca */ /* 0x000fec0008000100 */
[----:B------:R-:W-:Y:S01]  /*36f0*/  USEL UR7, URZ, 0x1, UP0 ;  /* 0x00000001ff077887 */ /* 0x000fe20008000000 */
[----:B------:R-:W-:Y:S01]  /*3700*/  ISETP.NE.AND P0, PT, R8, 0x2, PT ;  /* 0x000000020800780c */ /* 0x000fe20003f05270 */
[----:B------:R-:W-:Y:S01]  /*3710*/  USEL UR5, UR4, URZ, UP0 ;  /* 0x000000ff04057287 */ /* 0x000fe20008000000 */
[----:B------:R-:W3:Y:S03]  /*3720*/  SYNCS.PHASECHK.TRANS64.TRYWAIT P1, [R2+URZ+0x140], R5 ;  /* 0x00014005020075a7 */ /* 0x000ee600080211ff */
[----:B------:R-:W-:Y:S01]  /*3730*/  LOP3.LUT R12, R12, UR7, RZ, 0x3c, !PT ;  /* 0x000000070c0c7c12 */ /* 0x000fe2000f8e3cff */
[----:B--23--:R-:W-:Y:S07]  /*3740*/  @!P1 BRA `(.L_x_63) ;  /* 0x00000054003c9947 */ /* 0x00cfee0003800000 */
.L_x_183:
[C---:B------:R-:W-:Y:S01]  /*3750*/  LEA R4, R11.reuse, UR6, 0x4 ;  /* 0x000000060b047c11 */ /* 0x040fe2000f8e20ff */
[----:B--2---:R-:W-:Y:S01]  /*3760*/  VIADD R2, R2, 0x150 ;  /* 0x0000015002027836 */ /* 0x004fe20000000000 */
[----:B------:R-:W-:Y:S01]  /*3770*/  SEL R8, R8, RZ, P0 ;  /* 0x000000ff08087207 */ /* 0x000fe20000000000 */
[----:B------:R-:W-:-:S03]  /*3780*/  VIADD R11, R11, 0x1 ;  /* 0x000000010b0b7836 */ /* 0x000fc60000000000 */
[----:B------:R-:W2:Y:S01]  /*3790*/  LDS.128 R4, [R4+0x1d0] ;  /* 0x0001d00004047984 */ /* 0x000ea20000000c00 */
[----:B------:R-:W-:Y:S02]  /*37a0*/  PRMT R2, RZ, 0x654, R2 ;  /* 0x00000654ff027816 */ /* 0x000fe40000000002 */
[C---:B------:R-:W-:Y:S01]  /*37b0*/  ISETP.NE.AND P1, PT, R11.reuse, 0x2, PT ;  /* 0x000000020b00780c */ /* 0x040fe20003f25270 */
[----:B------:R-:W-:Y:S01]  /*37c0*/  @!PT LDS RZ, [RZ] ;  /* 0x00000000fffff984 */ /* 0x000fe20000000800 */
[----:B------:R-:W-:Y:S01]  /*37d0*/  @!PT LDS RZ, [RZ] ;  /* 0x00000000fffff984 */ /* 0x000fe20000000800 */
[----:B------:R-:W-:Y:S01]  /*37e0*/  @!PT LDS RZ, [RZ] ;  /* 0x00000000fffff984 */ /* 0x000fe20000000800 */
[----:B------:R-:W-:Y:S01]  /*37f0*/  @!PT LDS RZ, [RZ] ;  /* 0x00000000fffff984 */ /* 0x000fe20000000800 */
[----:B------:R3:W-:Y:S06]  /*3800*/  MEMBAR.ALL.CTA ;  /* 0x0000000000007992 */ /* 0x0007ec0000008000 */
[----:B---3--:R-:W3:Y:S01]  /*3810*/  FENCE.VIEW.ASYNC.S ;  /* 0x00000000000073c6 */ /* 0x008ee20000000000 */
[----:B------:R-:W-:Y:S01]  /*3820*/  SEL R11, R11, RZ, P1 ;  /* 0x000000ff0b0b7207 */ /* 0x000fe20000800000 */
[----:B---3--:R3:W-:Y:S01]  /*3830*/  SYNCS.ARRIVE.TRANS64.RED.A1T0 RZ, [R2+URZ], RZ ;  /* 0x000000ff02ff79a7 */ /* 0x0087e200081004ff */
[----:B--2---:R-:W-:-:S02]  /*3840*/  LOP3.LUT P3, RZ, R6, 0x1, RZ, 0xc0, !PT ;  /* 0x0000000106ff7812 */ /* 0x004fc4000786c0ff */
[----:B------:R-:W-:-:S04]  /*3850*/  SEL R5, RZ, 0x1, P1 ;  /* 0x00000001ff057807 */ /* 0x000fc80000800000 */
[----:B------:R-:W-:Y:S02]  /*3860*/  LOP3.LUT R10, R10, R5, RZ, 0x3c, !PT ;  /* 0x000000050a0a7212 */ /* 0x000fe400078e3cff */
[----:B---3--:R-:W-:-:S04]  /*3870*/  SEL R2, RZ, 0x1, P0 ;  /* 0x00000001ff027807 */ /* 0x008fc80000000000 */
[----:B------:R-:W-:Y:S01]  /*3880*/  LOP3.LUT R9, R9, R2, RZ, 0x3c, !PT ;  /* 0x0000000209097212 */ /* 0x000fe200078e3cff */
[----:B------:R-:W-:Y:S06]  /*3890*/  @P3 BRA `(.L_x_64) ;  /* 0xfffffffc002c3947 */ /* 0x000fec000383ffff */
[----:B------:R-:W-:Y:S01]  /*38a0*/  ULEA UR4, UR5, UR6, 0x3 ;  /* 0x0000000605047291 */ /* 0x000fe2000f8e18ff */
[----:B------:R-:W-:-:S08]  /*38b0*/  SHF.L.U32 R3, R12, 0x1f, RZ ;  /* 0x0000001f0c037819 */ /* 0x000fd000000006ff */
[----:B------:R-:W2:Y:S02]  /*38c0*/  SYNCS.PHASECHK.TRANS64 P0, [UR4+0x150], R3 ;  /* 0x00015003ff0075a7 */ /* 0x000ea40008001004 */
[----:B--2---:R-:W-:Y:S05]  /*38d0*/  @P0 BRA `(.L_x_65) ;  /* 0x0000000000080947 */ /* 0x004fea0003800000 */
[----:B------:R-:W2:Y:S02]  /*38e0*/  SYNCS.PHASECHK.TRANS64.TRYWAIT P0, [UR4+0x150], R3 ;  /* 0x00015003ff0075a7 */ /* 0x000ea40008001104 */
[----:B--2---:R-:W-:Y:S05]  /*38f0*/  @!P0 BRA `(.L_x_66) ;  /* 0x0000005000e48947 */ /* 0x004fea0003800000 */
.L_x_65:
[----:B------:R-:W-:-:S04]  /*3900*/  UIADD3 UR7, UPT, UPT, UR5, 0x1, URZ ;  /* 0x0000000105077890 */ /* 0x000fc8000fffe0ff */
[----:B------:R-:W-:-:S04]  /*3910*/  UISETP.NE.AND UP0, UPT, UR7, 0x2, UPT ;  /* 0x000000020700788c */ /* 0x000fc8000bf05270 */
[----:B------:R-:W-:Y:S02]  /*3920*/  USEL UR8, URZ, 0x1, UP0 ;  /* 0x00000001ff087887 */ /* 0x000fe40008000000 */
[----:B------:R-:W-:-:S04]  /*3930*/  USEL UR7, UR7, URZ, UP0 ;  /* 0x000000ff07077287 */ /* 0x000fc80008000000 */
[----:B------:R-:W-:Y:S01]  /*3940*/  ULEA UR7, UR7, UR6, 0x3 ;  /* 0x0000000607077291 */ /* 0x000fe2000f8e18ff */
[----:B--2---:R-:W-:-:S04]  /*3950*/  LOP3.LUT R3, R12, UR8, RZ, 0x3c, !PT ;  /* 0x000000080c037c12 */ /* 0x004fc8000f8e3cff */
[----:B------:R-:W-:-:S04]  /*3960*/  SHF.L.U32 R0, R3, 0x1f, RZ ;  /* 0x0000001f03007819 */ /* 0x000fc800000006ff */
[----:B------:R-:W2:Y:S02]  /*3970*/  SYNCS.PHASECHK.TRANS64 P0, [UR7+0x150], R0 ;  /* 0x00015000ff0075a7 */ /* 0x000ea40008001007 */
[----:B-12---:R-:W-:Y:S05]  /*3980*/  @P0 EXIT ;  /* 0x000000000000094d */ /* 0x006fea0003800000 */
[----:B------:R-:W-:Y:S02]  /*3990*/  SHF.L.U32 R3, R3, 0x1f, RZ ;  /* 0x0000001f03037819 */ /* 0x000fe400000006ff */
[----:B------:R-:W-:-:S07]  /*39a0*/  MOV R0, UR7 ;  /* 0x0000000700007c02 */ /* 0x000fce0008000f00 */
.L_x_67:
[----:B-1----:R1:W2:Y:S02]  /*39b0*/  SYNCS.PHASECHK.TRANS64.TRYWAIT P0, [R0+URZ+0x150], R3 ;  /* 0x00015003000075a7 */ /* 0x0022a400080011ff */
[----:B--2---:R-:W-:Y:S05]  /*39c0*/  @!P0 NANOSLEEP.SYNCS 0x989680 ;  /* 0x009896800000895d */ /* 0x004fea0003900000 */
[----:B------:R-:W2:Y:S02]  /*39d0*/  @!P0 SYNCS.PHASECHK.TRANS64 P0, [R0+URZ+0x150], R3 ;  /* 0x00015003000085a7 */ /* 0x000ea400080010ff */
[----:B--2---:R-:W-:Y:S05]  /*39e0*/  @P0 EXIT ;  /* 0x000000000000094d */ /* 0x004fea0003800000 */
[----:B------:R-:W-:Y:S05]  /*39f0*/  BRA `(.L_x_67) ;  /* 0xfffffffc00ec7947 */ /* 0x000fea000383ffff */
.L_x_60:
[----:B------:R-:W-:Y:S05]  /*3a00*/  BRA.U UP5, `(.L_x_68) ;  /* 0x0000001105dc7547 */ /* 0x000fea000b800000 */
[----:B------:R-:W2:Y:S01]  /*3a10*/  S2UR UR7, SR_CgaCtaId ;  /* 0x00000000000779c3 */ /* 0x000ea20000008800 */
[----:B------:R-:W-:Y:S01]  /*3a20*/  UMOV UR4, 0x40 ;  /* 0x0000004000047882 */ /* 0x000fe20000000000 */
[----:B------:R-:W-:Y:S01]  /*3a30*/  NOP ;  /* 0x0000000000007918 */ /* 0x000fe20000000000 */
[----:B------:R-:W-:Y:S01]  /*3a40*/  UMOV UR6, 0x400 ;  /* 0x0000040000067882 */ /* 0x000fe20000000000 */
[----:B--2---:R-:W-:Y:S02]  /*3a50*/  ULEA UR5, UR7, UR4, 0x18 ;  /* 0x0000000407057291 */ /* 0x004fe4000f8ec0ff */
[----:B------:R-:W-:-:S07]  /*3a60*/  ULEA UR6, UR7, UR6, 0x18 ;  /* 0x0000000607067291 */ /* 0x000fce000f8ec0ff */
[----:B------:R-:W2:Y:S02]  /*3a70*/  LDS.U8 R0, [UR5+0x1c] ;  /* 0x00001c05ff007984 */ /* 0x000ea40008000000 */
[----:B--2---:R-:W-:-:S13]  /*3a80*/  ISETP.NE.AND P0, PT, R0, RZ, PT ;  /* 0x000000ff0000720c */ /* 0x004fda0003f05270 */
[----:B------:R-:W-:Y:S05]  /*3a90*/  @P0 BRA `(.L_x_69) ;  /* 0x0000000400080947 */ /* 0x000fea0003800000 */
[----:B------:R-:W-:Y:S02]  /*3aa0*/  UISETP.NE.U32.AND UP1, UPT, UR46, 0x1, UPT ;  /* 0x000000012e00788c */ /* 0x000fe4000bf25070 */
[----:B------:R-:W-:-:S07]  /*3ab0*/  UIADD3 UR7, UPT, UPT, UR5, 0x8, URZ ;  /* 0x0000000805077890 */ /* 0x000fce000fffe0ff */
[----:B------:R-:W-:Y:S05]  /*3ac0*/  BRA.U !UP1, `(.L_x_70) ;  /* 0x00000001099c7547 */ /* 0x000fea000b800000 */
[----:B------:R-:W-:Y:S01]  /*3ad0*/  ELECT P0, URZ, PT ;  /* 0x0000000000ff782f */ /* 0x000fe20003800000 */
[----:B------:R-:W-:-:S12]  /*3ae0*/  BSSY B0, `(.L_x_70) ;  /* 0x0000025000007945 */ /* 0x000fd80003800000 */
[----:B------:R-:W-:Y:S05]  /*3af0*/  @!P0 BRA `(.L_x_71) ;  /* 0x00000000008c8947 */ /* 0x000fea0003800000 */
[----:B------:R-:W-:-:S05]  /*3b00*/  UMOV UR4, 0x10 ;  /* 0x0000001000047882 */ /* 0x000fca0000000000 */
[----:B------:R-:W-:Y:S04]  /*3b10*/  DEPBAR.LE SB2, 0x36 ;  /* 0x0000ad800000791a */ /* 0x000fe80000000000 */
[----:B------:R-:W2:Y:S02]  /*3b20*/  UTCATOMSWS.2CTA.FIND_AND_SET.ALIGN UP0, UR4, UR4 ;  /* 0x00000004000475e3 */ /* 0x000ea40008200800 */
[----:B--2---:R-:W-:Y:S01]  /*3b30*/  MOV R11, UR4 ;  /* 0x00000004000b7c02 */ /* 0x004fe20008000f00 */
[----:B------:R-:W-:Y:S06]  /*3b40*/  BRA.U UP0, `(.L_x_72) ;  /* 0x0000000100187547 */ /* 0x000fec000b800000 */
.L_x_73:
[----:B------:R-:W-:Y:S05]  /*3b50*/  NANOSLEEP 0x64 ;  /* 0x000000640000795d */ /* 0x000fea0003800000 */
[----:B------:R-:W-:-:S05]  /*3b60*/  UMOV UR4, 0x10 ;  /* 0x0000001000047882 */ /* 0x000fca0000000000 */
[----:B------:R-:W-:Y:S04]  /*3b70*/  DEPBAR.LE SB2, 0x36 ;  /* 0x0000ad800000791a */ /* 0x000fe80000000000 */
[----:B------:R-:W2:Y:S02]  /*3b80*/  UTCATOMSWS.2CTA.FIND_AND_SET.ALIGN UP0, UR4, UR4 ;  /* 0x00000004000475e3 */ /* 0x000ea40008200800 */
[----:B--2---:R-:W-:Y:S01]  /*3b90*/  MOV R11, UR4 ;  /* 0x00000004000b7c02 */ /* 0x004fe20008000f00 */
[----:B------:R-:W-:Y:S05]  /*3ba0*/  BRA.U !UP0, `(.L_x_73) ;  /* 0xfffffffd08e87547 */ /* 0x000fea000b83ffff */
.L_x_72:
[----:B------:R-:W2:Y:S01]  /*3bb0*/  LDS R7, [UR5+0x10] ;  /* 0x00001005ff077984 */ /* 0x000ea20008000800 */
[----:B------:R-:W-:Y:S01]  /*3bc0*/  IMAD.U32 R5, RZ, RZ, UR6 ;  /* 0x00000006ff057e24 */ /* 0x000fe2000f8e00ff */
[----:B------:R-:W-:-:S03]  /*3bd0*/  MOV R4, UR45 ;  /* 0x0000002d00047c02 */ /* 0x000fc60008000f00 */
[----:B------:R-:W-:Y:S01]  /*3be0*/  VIADD R5, R5, 0x1f0 ;  /* 0x000001f005057836 */ /* 0x000fe20000000000 */
[----:B--2---:R-:W-:-:S04]  /*3bf0*/  SHF.L.U32 R7, R7, 0x1f, RZ ;  /* 0x0000001f07077819 */ /* 0x004fc800000006ff */
[----:B------:R-:W2:Y:S02]  /*3c00*/  SYNCS.PHASECHK.TRANS64.TRYWAIT P0, [UR5+0x8], R7 ;  /* 0x00000807ff0075a7 */ /* 0x000ea40008001105 */
[----:B--2---:R-:W-:Y:S05]  /*3c10*/  @P0 BRA `(.L_x_74) ;  /* 0x0000000000080947 */ /* 0x004fea0003800000 */
[----:B------:R-:W2:Y:S02]  /*3c20*/  SYNCS.PHASECHK.TRANS64.TRYWAIT P0, [UR5+0x8], R7 ;  /* 0x00000807ff0075a7 */ /* 0x000ea40008001105 */
[----:B--2---:R-:W-:Y:S05]  /*3c30*/  @!P0 BRA `(.L_x_75) ;  /* 0x00000050002c8947 */ /* 0x004fea0003800000 */
.L_x_74:
[----:B--2---:R-:W-:Y:S01]  /*3c40*/  HFMA2 R0, -RZ, RZ, 0, 5.9604644775390625e-08 ;  /* 0x00000001ff007431 */ /* 0x004fe200000001ff */
[----:B------:R-:W-:Y:S01]  /*3c50*/  UPRMT UR4, UR45, 0x654, UR7 ;  /* 0x000006542d047896 */ /* 0x000fe20008000007 */
[----:B------:R-:W-:Y:S01]  /*3c60*/  IMAD.MOV.U32 R8, RZ, RZ, 0xffff ;  /* 0x0000ffffff087424 */ /* 0x000fe200078e00ff */
[----:B------:R-:W-:Y:S01]  /*3c70*/  PRMT R4, R4, 0x654, R5 ;  /* 0x0000065404047816 */ /* 0x000fe20000000005 */
[----:B------:R-:W-:Y:S02]  /*3c80*/  IMAD.MOV.U32 R6, RZ, RZ, 0x4 ;  /* 0x00000004ff067424 */ /* 0x000fe400078e00ff */
[----:B------:R-:W-:Y:S01]  /*3c90*/  IMAD.SHL.U32 R9, R11, 0x20, RZ ;  /* 0x000000200b097824 */ /* 0x000fe200078e00ff */
[----:B------:R-:W-:Y:S02]  /*3ca0*/  MOV R5, UR4 ;  /* 0x0000000400057c02 */ /* 0x000fe40008000f00 */
[-C--:B------:R-:W-:Y:S01]  /*3cb0*/  SHF.L.U32 R8, R8, R11.reuse, RZ ;  /* 0x0000000b08087219 */ /* 0x080fe200000006ff */
[----:B------:R2:W-:Y:S01]  /*3cc0*/  SYNCS.ARRIVE.TRANS64.RED RZ, [UR4], R6 ;  /* 0x00000006ffff79a7 */ /* 0x0005e20008000404 */
[----:B------:R-:W-:Y:S01]  /*3cd0*/  SHF.L.U32 R7, R0, R11, RZ ;  /* 0x0000000b00077219 */ /* 0x000fe200000006ff */
[----:B------:R2:W-:Y:S04]  /*3ce0*/  STS [UR6+0x1f0], R9 ;  /* 0x0001f009ff007988 */ /* 0x0005e80008000806 */
[----:B------:R2:W-:Y:S04]  /*3cf0*/  STAS [R4.64], R11 ;  /* 0x0000000b04007dbd */ /* 0x0005e8000c0008ff */
[----:B------:R2:W-:Y:S04]  /*3d00*/  ATOMS.OR RZ, [UR5+0x14], R8 ;  /* 0x00001408ffff798c */ /* 0x0005e8000b000005 */
[----:B------:R2:W-:Y:S04]  /*3d10*/  ATOMS.OR RZ, [UR5+0x18], R7 ;  /* 0x00001807ffff798c */ /* 0x0005e8000b000005 */
[----:B------:R2:W-:Y:S02]  /*3d20*/  ATOMS.XOR RZ, [UR5+0x10], R0 ;  /* 0x00001000ffff798c */ /* 0x0005e4000b800005 */
.L_x_71:
[----:B-1----:R-:W-:Y:S05]  /*3d30*/  BSYNC B0 ;  /* 0x0000000000007941 */ /* 0x002fea0003800000 */
.L_x_70:
[----:B------:R-:W-:Y:S05]  /*3d40*/  BRA.U UP1, `(.L_x_76) ;  /* 0x00000001016c7547 */ /* 0x000fea000b800000 */
[----:B------:R-:W-:-:S03]  /*3d50*/  UMOV UR4, 0xffffffff ;  /* 0xffffffff00047882 */ /* 0x000fc60000000000 */
[----:B------:R-:W-:Y:S05]  /*3d60*/  BRA.DIV UR4, `(.L_x_77) ;  /* 0x0000004e04f87947 */ /* 0x000fea000b800000 */
[----:B------:R-:W-:-:S13]  /*3d70*/  ELECT P0, URZ, PT ;  /* 0x0000000000ff782f */ /* 0x000fda0003800000 */
.L_x_187:
[----:B------:R-:W-:Y:S05]  /*3d80*/  @!P0 BRA `(.L_x_76) ;  /* 0x00000000005c8947 */ /* 0x000fea0003800000 */
[----:B--2---:R-:W2:Y:S02]  /*3d90*/  LDS R5, [UR5+0x10] ;  /* 0x00001005ff057984 */ /* 0x004ea40008000800 */
[----:B--2---:R-:W-:-:S04]  /*3da0*/  SHF.L.U32 R5, R5, 0x1f, RZ ;  /* 0x0000001f05057819 */ /* 0x004fc800000006ff */
[----:B------:R-:W2:Y:S02]  /*3db0*/  SYNCS.PHASECHK.TRANS64.TRYWAIT P0, [UR5+0x8], R5 ;  /* 0x00000805ff0075a7 */ /* 0x000ea40008001105 */
[----:B--2---:R-:W-:Y:S05]  /*3dc0*/  @P0 BRA `(.L_x_78) ;  /* 0x0000000000080947 */ /* 0x004fea0003800000 */
[----:B------:R-:W2:Y:S02]  /*3dd0*/  SYNCS.PHASECHK.TRANS64.TRYWAIT P0, [UR5+0x8], R5 ;  /* 0x00000805ff0075a7 */ /* 0x000ea40008001105 */
[----:B--2---:R-:W-:Y:S05]  /*3de0*/  @!P0 BRA `(.L_x_79) ;  /* 0x0000004c00fc8947 */ /* 0x004fea0003800000 */
.L_x_78:
[----:B------:R-:W3:Y:S01]  /*3df0*/  LDS R7, [UR6+0x1f0] ;  /* 0x0001f006ff077984 */ /* 0x000ee20008000800 */
[----:B--2---:R-:W-:Y:S02]  /*3e00*/  HFMA2 R0, -RZ, RZ, 0, 5.9604644775390625e-08 ;  /* 0x00000001ff007431 */ /* 0x004fe400000001ff */
[----:B------:R-:W-:Y:S01]  /*3e10*/  IMAD.MOV.U32 R4, RZ, RZ, 0xffff ;  /* 0x0000ffffff047424 */ /* 0x000fe200078e00ff */
[----:B------:R-:W-:Y:S01]  /*3e20*/  UPRMT UR4, UR45, 0x654, UR7 ;  /* 0x000006542d047896 */ /* 0x000fe20008000007 */
[----:B---3--:R-:W-:-:S03]  /*3e30*/  IMAD.SHL.U32 R5, R7, 0x20, RZ ;  /* 0x0000002007057824 */ /* 0x008fc600078e00ff */
[-C--:B------:R-:W-:Y:S02]  /*3e40*/  SHF.L.U32 R4, R4, R7.reuse, RZ ;  /* 0x0000000704047219 */ /* 0x080fe400000006ff */
[----:B------:R-:W-:Y:S01]  /*3e50*/  SHF.L.U32 R7, R0, R7, RZ ;  /* 0x0000000700077219 */ /* 0x000fe200000006ff */
[----:B------:R3:W-:Y:S04]  /*3e60*/  STS [UR6+0x1f0], R5 ;  /* 0x0001f005ff007988 */ /* 0x0007e80008000806 */
[----:B------:R3:W-:Y:S04]  /*3e70*/  ATOMS.OR RZ, [UR5+0x14], R4 ;  /* 0x00001404ffff798c */ /* 0x0007e8000b000005 */
[----:B------:R3:W-:Y:S01]  /*3e80*/  ATOMS.OR RZ, [UR5+0x18], R7 ;  /* 0x00001807ffff798c */ /* 0x0007e2000b000005 */
[----:B------:R-:W-:Y:S03]  /*3e90*/  SYNCS.ARRIVE.TRANS64.RED.A1T0 RZ, [UR4], RZ ;  /* 0x000000ffffff79a7 */ /* 0x000fe60008100404 */
[----:B------:R3:W-:Y:S01]  /*3ea0*/  ATOMS.XOR RZ, [UR5+0x10], R0 ;  /* 0x00001000ffff798c */ /* 0x0007e2000b800005 */
[----:B------:R-:W-:Y:S05]  /*3eb0*/  BRA `(.L_x_76) ;  /* 0x0000000000107947 */ /* 0x000fea0003800000 */
.L_x_69:
[----:B------:R-:W-:Y:S02]  /*3ec0*/  MOV R0, 0xffffffff ;  /* 0xffffffff00007802 */ /* 0x000fe40000000f00 */
[----:B------:R-:W-:-:S03]  /*3ed0*/  MOV R4, 0x3f00 ;  /* 0x00003f0000047802 */ /* 0x000fc60000000f00 */
[----:B------:R2:W-:Y:S04]  /*3ee0*/  STS [UR6+0x1f0], R0 ;  /* 0x0001f000ff007988 */ /* 0x0005e80008000806 */
[----:B-12--5:R-:W-:Y:S05]  /*3ef0*/  CALL.REL.NOINC `($__internal_1_$__cuda_sm10x_tcgen05_guardrail_trap_phase_invalid_during_alloc) ;  /* 0x00000054005c7944 */ /* 0x026fea0003c00000 */
.L_x_76:
[----:B------:R-:W-:Y:S05]  /*3f00*/  WARPSYNC.ALL ;  /* 0x0000000000007948 */ /* 0x000fea0003800000 */
[----:B------:R-:W4:Y:S01]  /*3f10*/  S2UR UR4, SR_CgaCtaId ;  /* 0x00000000000479c3 */ /* 0x000f220000008800 */
[----:B------:R-:W-:Y:S01]  /*3f20*/  UMOV UR26, 0x400 ;  /* 0x00000400001a7882 */ /* 0x000fe20000000000 */
[----:B------:R-:W-:-:S06]  /*3f30*/  NOP ;  /* 0x0000000000007918 */ /* 0x000fcc0000000000 */
[----:B------:R-:W-:Y:S06]  /*3f40*/  BAR.ARV 0x6, 0xa0 ;  /* 0x0182800000007b1d */ /* 0x000fec0000002000 */
[----:B------:R-:W1:Y:S01]  /*3f50*/  LDCU UR6, c[0x0][0x38c] ;  /* 0x00007180ff0677ac */ /* 0x000e620008000800 */
[----:B------:R-:W-:Y:S01]  /*3f60*/  LOP3.LUT R3, R3, 0xffff, RZ, 0xc0, !PT ;  /* 0x0000ffff03037812 */ /* 0x000fe200078ec0ff */
[----:B--2---:R-:W-:Y:S01]  /*3f70*/  IMAD.MOV.U32 R9, RZ, RZ, 0x1 ;  /* 0x00000001ff097424 */ /* 0x004fe200078e00ff */
[----:B------:R-:W-:Y:S01]  /*3f80*/  LOP3.LUT R2, R2, 0xffff, RZ, 0xc0, !PT ;  /* 0x0000ffff02027812 */ /* 0x000fe200078ec0ff */
[----:B------:R-:W-:Y:S01]  /*3f90*/  IMAD.MOV.U32 R8, RZ, RZ, RZ ;  /* 0x000000ffff087224 */ /* 0x000fe200078e00ff */
[----:B------:R-:W-:Y:S01]  /*3fa0*/  R2UR UR28, R3 ;  /* 0x00000000031c72ca */ /* 0x000fe200000e0000 */
[----:B------:R-:W-:Y:S01]  /*3fb0*/  UMOV UR32, URZ ;  /* 0x000000ff00207c82 */ /* 0x000fe20008000000 */
[----:B------:R-:W-:-:S02]  /*3fc0*/  R2UR UR42, R2 ;  /* 0x00000000022a72ca */ /* 0x000fc400000e0000 */
[----:B------:R-:W-:Y:S01]  /*3fd0*/  CS2R R2, SRZ ;  /* 0x0000000000027805 */ /* 0x000fe2000001ff00 */
[----:B------:R-:W-:Y:S01]  /*3fe0*/  UMOV UR23, URZ ;  /* 0x000000ff00177c82 */ /* 0x000fe20008000000 */
[----:B----4-:R-:W-:Y:S01]  /*3ff0*/  ULEA UR26, UR4, UR26, 0x18 ;  /* 0x0000001a041a7291 */ /* 0x010fe2000f8ec0ff */
[----:B------:R-:W-:Y:S01]  /*4000*/  UMOV UR22, URZ ;  /* 0x000000ff00167c82 */ /* 0x000fe20008000000 */
[----:B------:R-:W-:Y:S02]  /*4010*/  UISETP.NE.AND UP3, UPT, UR46, URZ, UPT ;  /* 0x000000ff2e00728c */ /* 0x000fe4000bf65270 */
[----:B------:R-:W-:Y:S02]  /*4020*/  UIADD3 UR5, UPT, UPT, UR26, 0x6400, URZ ;  /* 0x000064001a057890 */ /* 0x000fe4000fffe0ff */
[----:B------:R-:W-:-:S03]  /*4030*/  UIADD3 UR4, UPT, UPT, UR26, 0x26400, URZ ;  /* 0x000264001a047890 */ /* 0x000fc6000fffe0ff */
[----:B---3--:R-:W2:Y:S01]  /*4040*/  LDS R0, [UR26+0x1f0] ;  /* 0x0001f01aff007984 */ /* 0x008ea20008000800 */
[----:B-1----:R-:W-:Y:S02]  /*4050*/  UIADD3 UR6, UPT, UPT, UR6, 0x1f, URZ ;  /* 0x0000001f06067890 */ /* 0x002fe4000fffe0ff */
[----:B------:R-:W-:Y:S02]  /*4060*/  USHF.R.U32.HI UR5, URZ, 0x4, UR5 ;  /* 0x00000004ff057899 */ /* 0x000fe40008011605 */
[----:B------:R-:W-:Y:S02]  /*4070*/  USHF.R.S32.HI UR33, URZ, 0x1f, UR6 ;  /* 0x0000001fff217899 */ /* 0x000fe40008011406 */
[----:B------:R-:W-:Y:S02]  /*4080*/  USHF.R.U32.HI UR4, URZ, 0x4, UR4 ;  /* 0x00000004ff047899 */ /* 0x000fe40008011604 */
[----:B------:R-:W-:Y:S02]  /*4090*/  ULEA.HI UR33, UR33, UR6, URZ, 0x5 ;  /* 0x0000000621217291 */ /* 0x000fe4000f8f28ff */
[----:B------:R-:W-:-:S02]  /*40a0*/  ULOP3.LUT UR5, UR5, 0x3fff, URZ, 0xc0, !UPT ;  /* 0x00003fff05057892 */ /* 0x000fc4000f8ec0ff */
[----:B------:R-:W-:Y:S02]  /*40b0*/  USHF.R.S32.HI UR33, URZ, 0x5, UR33 ;  /* 0x00000005ff217899 */ /* 0x000fe40008011421 */
[----:B------:R-:W-:Y:S02]  /*40c0*/  ULOP3.LUT UR30, UR4, 0x3fff, URZ, 0xc0, !UPT ;  /* 0x00003fff041e7892 */ /* 0x000fe4000f8ec0ff */
[----:B------:R-:W-:Y:S01]  /*40d0*/  UISETP.LT.AND UP0, UPT, UR33, 0x1, UPT ;  /* 0x000000012100788c */ /* 0x000fe2000bf01270 */
[----:B------:R-:W-:Y:S01]  /*40e0*/  UMOV UR40, 0x0 ;  /* 0x0000000000287882 */ /* 0x000fe20000000000 */
[----:B------:R-:W-:Y:S01]  /*40f0*/  UMOV UR41, 0x8100910 ;  /* 0x0810091000297882 */ /* 0x000fe20000000000 */
[----:B------:R-:W-:Y:S02]  /*4100*/  ULOP3.LUT UR29, UR5, 0x10000, URZ, 0xfc, !UPT ;  /* 0x00010000051d7892 */ /* 0x000fe4000f8efcff */
[----:B------:R-:W-:Y:S02]  /*4110*/  ULOP3.LUT UR30, UR30, 0x10000, URZ, 0xfc, !UPT ;  /* 0x000100001e1e7892 */ /* 0x000fe4000f8efcff */
[----:B------:R-:W-:Y:S01]  /*4120*/  USEL UR43, UR33, 0x1, !UP0 ;  /* 0x00000001212b7887 */ /* 0x000fe2000c000000 */
[----:B------:R-:W-:Y:S01]  /*4130*/  UMOV UR38, 0x0 ;  /* 0x0000000000267882 */ /* 0x000fe20000000000 */
[----:B------:R-:W-:Y:S01]  /*4140*/  UMOV UR39, 0x8100910 ;  /* 0x0810091000277882 */ /* 0x000fe20000000000 */
[----:B------:R-:W-:Y:S01]  /*4150*/  UMOV UR36, 0x0 ;  /* 0x0000000000247882 */ /* 0x000fe20000000000 */
[----:B------:R-:W-:Y:S01]  /*4160*/  UMOV UR37, 0x8100910 ;  /* 0x0810091000257882 */ /* 0x000fe20000000000 */
[----:B------:R-:W-:Y:S01]  /*4170*/  UMOV UR34, 0x0 ;  /* 0x0000000000227882 */ /* 0x000fe20000000000 */
[----:B------:R-:W-:Y:S01]  /*4180*/  UMOV UR35, 0x8100910 ;  /* 0x0810091000237882 */ /* 0x000fe20000000000 */
[----:B--2---:R-:W-:-:S15]  /*4190*/  R2UR UR44, R0 ;  /* 0x00000000002c72ca */ /* 0x004fde00000e0000 */
.L_x_87:
[C---:B------:R-:W-:Y:S02]  /*41a0*/  LEA R0, R8.reuse, UR26, 0x3 ;  /* 0x0000001a08007c11 */ /* 0x040fe4000f8e18ff */
[----:B------:R-:W-:Y:S02]  /*41b0*/  SHF.L.U32 R5, R3, 0x1f, RZ ;  /* 0x0000001f03057819 */ /* 0x000fe400000006ff */
[----:B------:R-:W-:Y:S02]  /*41c0*/  LEA R4, R8, UR26, 0x4 ;  /* 0x0000001a08047c11 */ /* 0x000fe4000f8e20ff */
[----:B------:R-:W1:Y:S02]  /*41d0*/  SYNCS.PHASECHK.TRANS64.TRYWAIT P0, [R0+URZ+0x140], R5 ;  /* 0x00014005000075a7 */ /* 0x000e6400080011ff */
[----:B-1-3--:R-:W-:Y:S05]  /*41e0*/  @!P0 BRA `(.L_x_80) ;  /* 0x0000004c00148947 */ /* 0x00afea0003800000 */
.L_x_188:
[----:B-1----:R-:W1:Y:S01]  /*41f0*/  LDS.128 R4, [R4+0x1d0] ;  /* 0x0001d00004047984 */ /* 0x002e620000000c00 */
[----:B------:R-:W-:Y:S02]  /*4200*/  VIADD R0, R0, 0x150 ;  /* 0x0000015000007836 */ /* 0x000fe40000000000 */
[----:B------:R-:W-:Y:S01]  /*4210*/  VIADD R8, R8, 0x1 ;  /* 0x0000000108087836 */ /* 0x000fe20000000000 */
[----:B------:R-:W-:Y:S01]  /*4220*/  @!PT LDS RZ, [RZ] ;  /* 0x00000000fffff984 */ /* 0x000fe20000000800 */
[----:B------:R-:W-:Y:S01]  /*4230*/  @!PT LDS RZ, [RZ] ;  /* 0x00000000fffff984 */ /* 0x000fe20000000800 */
[----:B------:R-:W-:Y:S01]  /*4240*/  @!PT LDS RZ, [RZ] ;  /* 0x00000000fffff984 */ /* 0x000fe20000000800 */
[----:B------:R-:W-:Y:S01]  /*4250*/  @!PT LDS RZ, [RZ] ;  /* 0x00000000fffff984 */ /* 0x000fe20000000800 */
[----:B------:R2:W-:Y:S06]  /*4260*/  MEMBAR.ALL.CTA ;  /* 0x0000000000007992 */ /* 0x0005ec0000008000 */
[----:B--2---:R-:W2:Y:S01]  /*4270*/  FENCE.VIEW.ASYNC.S ;  /* 0x00000000000073c6 */ /* 0x004ea20000000000 */
[----:B------:R-:W-:-:S04]  /*4280*/  PRMT R0, RZ, 0x654, R0 ;  /* 0x00000654ff007816 */ /* 0x000fc80000000000 */
[----:B--2---:R2:W-:Y:S01]  /*4290*/  SYNCS.ARRIVE.TRANS64.RED.A1T0 RZ, [R0+URZ], RZ ;  /* 0x000000ff00ff79a7 */ /* 0x0045e200081004ff */
[----:B-1----:R-:W-:Y:S01]  /*42a0*/  LOP3.LUT P1, RZ, R6, 0x1, RZ, 0xc0, !PT ;  /* 0x0000000106ff7812 */ /* 0x002fe2000782c0ff */
[----:B--2---:R-:W-:-:S12]  /*42b0*/  BRA.U UP3, `(.L_x_81) ;  /* 0x0000000503087547 */ /* 0x004fd8000b800000 */
[----:B------:R-:W1:Y:S01]  /*42c0*/  LDCU UR4, c[0x0][0x38c] ;  /* 0x00007180ff0477ac */ /* 0x000e620008000800 */
[----:B------:R-:W-:Y:S02]  /*42d0*/  PLOP3.LUT P2, PT, PT, PT, PT, 0x80, 0x8 ;  /* 0x000000000008781c */ /* 0x000fe40003f4f070 */
[----:B------:R-:W-:Y:S01]  /*42e0*/  SHF.L.U32 R5, R9, 0x1f, RZ ;  /* 0x0000001f09057819 */ /* 0x000fe200000006ff */
[----:B------:R-:W-:Y:S02]  /*42f0*/  ULEA UR31, UR32, UR26, 0x3 ;  /* 0x0000001a201f7291 */ /* 0x000fe4000f8e18ff */
[----:B------:R-:W-:Y:S02]  /*4300*/  ULEA UR11, UR32, UR44, 0x5 ;  /* 0x0000002c200b7291 */ /* 0x000fe4000f8e28ff */
[----:B-1----:R-:W-:-:S06]  /*4310*/  UISETP.GE.AND UP0, UPT, UR4, 0x1, UPT ;  /* 0x000000010400788c */ /* 0x002fcc000bf06270 */
[----:B------:R-:W-:-:S05]  /*4320*/  PLOP3.LUT P0, PT, PT, PT, UP0, 0x80, 0x8 ;  /* 0x000000000008781c */ /* 0x000fca0003f0f008 */
[----:B------:R-:W-:-:S08]  /*4330*/  @UP0 ULEA UR4, UR23, UR26, 0x3 ;  /* 0x0000001a17040291 */ /* 0x000fd0000f8e18ff */
[----:B------:R-:W-:-:S04]  /*4340*/  @P0 SHF.L.U32 R0, R2, 0x1f, RZ ;  /* 0x0000001f02000819 */ /* 0x000fc800000006ff */
[----:B------:R1:W2:Y:S01]  /*4350*/  @P0 SYNCS.PHASECHK.TRANS64.TRYWAIT P2, [UR4], R0 ;  /* 0x00000000ff0005a7 */ /* 0x0002a20008041104 */
[----:B------:R-:W3:Y:S02]  /*4360*/  SYNCS.PHASECHK.TRANS64.TRYWAIT P0, [UR31+0x180], R5 ;  /* 0x00018005ff0075a7 */ /* 0x000ee4000800111f */
[----:B-123--:R-:W-:Y:S05]  /*4370*/  @!P0 BRA `(.L_x_82) ;  /* 0x0000004800c48947 */ /* 0x00efea0003800000 */
.L_x_190:
[----:B------:R-:W-:Y:S01]  /*4380*/  UMOV UR27, UR22 ;  /* 0x00000016001b7c82 */ /* 0x000fe20008000000 */
[----:B------:R-:W-:Y:S05]  /*4390*/  BRA.U !UP0, `(.L_x_83) ;  /* 0x0000000108c07547 */ /* 0x000fea000b800000 */
[----:B------:R-:W-:Y:S02]  /*43a0*/  UIADD3 UR27, UPT, UPT, UR43, UR22, URZ ;  /* 0x000000162b1b7290 */ /* 0x000fe4000fffe0ff */
[----:B------:R-:W-:Y:S01]  /*43b0*/  UPLOP3.LUT UP2, UPT, UPT, UPT, UPT, 0x40, 0x4 ;  /* 0x000000000004789c */ /* 0x000fe20003f4e870 */
[----:B------:R-:W-:Y:S01]  /*43c0*/  UMOV UR24, UR33 ;  /* 0x0000002100187c82 */ /* 0x000fe20008000000 */
[----:B------:R-:W-:-:S09]  /*43d0*/  UMOV UR10, UR23 ;  /* 0x00000017000a7c82 */ /* 0x000fd20008000000 */
.L_x_86:
[----:B--2---:R-:W-:Y:S01]  /*43e0*/  ULEA UR5, UR10, UR26, 0x3 ;  /* 0x0000001a0a057291 */ /* 0x004fe2000f8e18ff */
[----:B---3--:R-:W-:Y:S11]  /*43f0*/  @P2 BRA `(.L_x_84) ;  /* 0x00000000000c2947 */ /* 0x008ff60003800000 */
[----:B-1----:R-:W-:Y:S04]  /*4400*/  SHF.L.U32 R5, R2, 0x1f, RZ ;  /* 0x0000001f02057819 */ /* 0x002fe800000006ff */
[----:B------:R-:W1:Y:S02]  /*4410*/  SYNCS.PHASECHK.TRANS64.TRYWAIT P0, [UR5], R5 ;  /* 0x00000005ff0075a7 */ /* 0x000e640008001105 */
[----:B-1----:R-:W-:Y:S05]  /*4420*/  @!P0 BRA `(.L_x_85) ;  /* 0x0000004800b08947 */ /* 0x002fea0003800000 */
.L_x_84:
[----:B------:R-:W-:Y:S01]  /*4430*/  UISETP.NE.AND UP0, UPT, UR24, 0x1, UPT ;  /* 0x000000011800788c */ /* 0x000fe2000bf05270 */
[----:B------:R-:W-:Y:S01]  /*4440*/  PLOP3.LUT P2, PT, PT, PT, PT, 0x80, 0x8 ;  /* 0x000000000008781c */ /* 0x000fe20003f4f070 */
[----:B------:R-:W-:Y:S02]  /*4450*/  UIADD3 UR4, UPT, UPT, UR10, 0x1, URZ ;  /* 0x000000010a047890 */ /* 0x000fe4000fffe0ff */
[----:B------:R-:W-:Y:S02]  /*4460*/  UIADD3 UR25, UPT, UPT, UR5, 0x80, URZ ;  /* 0x0000008005197890 */ /* 0x000fe4000fffe0ff */
[----:B------:R-:W-:Y:S01]  /*4470*/  UISETP.NE.AND UP1, UPT, UR4, 0x10, UPT ;  /* 0x000000100400788c */ /* 0x000fe2000bf25270 */
[----:B------:R-:W-:Y:S01]  /*4480*/  PLOP3.LUT P0, PT, PT, PT, UP0, 0x80, 0x8 ;  /* 0x000000000008781c */ /* 0x000fe20003f0f008 */
[----:B------:R-:W-:Y:S02]  /*4490*/  UIADD3 UR22, UPT, UPT, UR22, 0x1, URZ ;  /* 0x0000000116167890 */ /* 0x000fe4000fffe0ff */
[----:B------:R-:W-:Y:S02]  /*44a0*/  USEL UR6, URZ, 0x1, UP1 ;  /* 0x00000001ff067887 */ /* 0x000fe40008800000 */
[----:B------:R-:W-:Y:S02]  /*44b0*/  USEL UR23, UR4, URZ, UP1 ;  /* 0x000000ff04177287 */ /* 0x000fe40008800000 */
[----:B------:R-:W-:Y:S02]  /*44c0*/  UIADD3 UR24, UPT, UPT, UR24, -0x1, URZ ;  /* 0xffffffff18187890 */ /* 0x000fe4000fffe0ff */
[----:B------:R-:W-:Y:S01]  /*44d0*/  @UP0 ULEA UR4, UR23, UR26, 0x3 ;  /* 0x0000001a17040291 */ /* 0x000fe2000f8e18ff */
[----:B------:R-:W-:Y:S01]  /*44e0*/  LOP3.LUT R2, R2, UR6, RZ, 0x3c, !PT ;  /* 0x0000000602027c12 */ /* 0x000fe2000f8e3cff */
[----:B------:R-:W-:Y:S02]  /*44f0*/  ULEA UR6, UR10, UR30, 0x8 ;  /* 0x0000001e0a067291 */ /* 0x000fe4000f8e40ff */
[----:B------:R-:W-:Y:S01]  /*4500*/  UISETP.NE.AND UP0, UPT, UR22, UR27, UPT ;  /* 0x0000001b1600728c */ /* 0x000fe2000bf05270 */
[----:B-1----:R-:W-:Y:S01]  /*4510*/  @P0 SHF.L.U32 R0, R2, 0x1f, RZ ;  /* 0x0000001f02000819 */ /* 0x002fe200000006ff */
[----:B------:R-:W-:Y:S02]  /*4520*/  UIADD3 UR20, UPT, UPT, UR6, 0x2, URZ ;  /* 0x0000000206147890 */ /* 0x000fe4000fffe0ff */
[----:B------:R-:W-:Y:S01]  /*4530*/  UIADD3 UR16, UPT, UPT, UR6, 0x4, URZ ;  /* 0x0000000406107890 */ /* 0x000fe2000fffe0ff */
[----:B------:R2:W3:Y:S01]  /*4540*/  @P0 SYNCS.PHASECHK.TRANS64.TRYWAIT P2, [UR4], R0 ;  /* 0x00000000ff0005a7 */ /* 0x0004e20008041104 */
[----:B------:R-:W-:Y:S02]  /*4550*/  ULEA UR4, UR10, UR29, 0x9 ;  /* 0x0000001d0a047291 */ /* 0x000fe4000f8e48ff */
[----:B------:R-:W-:Y:S02]  /*4560*/  UIADD3 UR12, UPT, UPT, UR6, 0x6, URZ ;  /* 0x00000006060c7890 */ /* 0x000fe4000fffe0ff */
[----:B------:R-:W-:Y:S02]  /*4570*/  UIADD3 UR18, UPT, UPT, UR4, 0x2, URZ ;  /* 0x0000000204127890 */ /* 0x000fe4000fffe0ff */
[----:B------:R-:W-:Y:S02]  /*4580*/  UIADD3 UR14, UPT, UPT, UR4, 0x4, URZ ;  /* 0x00000004040e7890 */ /* 0x000fe4000fffe0ff */
[----:B------:R-:W-:Y:S01]  /*4590*/  UIADD3 UR8, UPT, UPT, UR4, 0x6, URZ ;  /* 0x0000000604087890 */ /* 0x000fe2000fffe0ff */
[----:B------:R-:W-:Y:S01]  /*45a0*/  UMOV UR7, 0x40004040 ;  /* 0x4000404000077882 */ /* 0x000fe20000000000 */
[----:B------:R-:W-:Y:S01]  /*45b0*/  UMOV UR5, 0x40004040 ;  /* 0x4000404000057882 */ /* 0x000fe20000000000 */
[----:B------:R-:W-:Y:S01]  /*45c0*/  UMOV UR21, 0x40004040 ;  /* 0x4000404000157882 */ /* 0x000fe20000000000 */
[----:B------:R2:W-:Y:S01]  /*45d0*/  UTCHMMA.2CTA gdesc[UR4], gdesc[UR6], tmem[UR11], tmem[UR40], idesc[UR41], UP2 ;  /* 0x00ff2806040075ea */ /* 0x0005e2000920000b */
[----:B------:R-:W-:Y:S01]  /*45e0*/  UPLOP3.LUT UP2, UPT, UPT, UPT, UPT, 0x80, 0x8 ;  /* 0x000000000008789c */ /* 0x000fe20003f4f070 */
[----:B------:R-:W-:Y:S01]  /*45f0*/  UMOV UR19, 0x40004040 ;  /* 0x4000404000137882 */ /* 0x000fe20000000000 */
[----:B------:R-:W-:Y:S01]  /*4600*/  UMOV UR17, 0x40004040 ;  /* 0x4000404000117882 */ /* 0x000fe20000000000 */
[----:B------:R2:W-:Y:S01]  /*4610*/  UTCHMMA.2CTA gdesc[UR18], gdesc[UR20], tmem[UR11], tmem[UR38], idesc[UR39], UPT ;  /* 0x00ff2614120075ea */ /* 0x0005e2000ba0000b */
[----:B------:R-:W-:Y:S01]  /*4620*/  UMOV UR15, 0x40004040 ;  /* 0x40004040000f7882 */ /* 0x000fe20000000000 */
[----:B------:R-:W-:Y:S01]  /*4630*/  UMOV UR13, 0x40004040 ;  /* 0x40004040000d7882 */ /* 0x000fe20000000000 */
[----:B------:R-:W-:Y:S01]  /*4640*/  UMOV UR9, 0x40004040 ;  /* 0x4000404000097882 */ /* 0x000fe20000000000 */
[----:B------:R2:W-:Y:S01]  /*4650*/  UTCHMMA.2CTA gdesc[UR14], gdesc[UR16], tmem[UR11], tmem[UR36], idesc[UR37], UPT ;  /* 0x00ff24100e0075ea */ /* 0x0005e2000ba0000b */
[----:B------:R2:W-:Y:S01]  /*4660*/  UTCHMMA.2CTA gdesc[UR8], gdesc[UR12], tmem[UR11], tmem[UR34], idesc[UR35], UPT ;  /* 0x00ff220c080075ea */ /* 0x0005e2000ba0000b */
[----:B------:R2:W-:Y:S01]  /*4670*/  UTCBAR.2CTA.MULTICAST [UR25], URZ, UR28 ;  /* 0x000000ff190073e9 */ /* 0x0005e2000820081c */
[----:B------:R-:W-:Y:S01]  /*4680*/  UMOV UR10, UR23 ;  /* 0x00000017000a7c82 */ /* 0x000fe20008000000 */
[----:B------:R-:W-:Y:S05]  /*4690*/  BRA.U UP0, `(.L_x_86) ;  /* 0xfffffffd00507547 */ /* 0x000fea000b83ffff */
.L_x_83:
[----:B--2---:R-:W-:Y:S01]  /*46a0*/  UIADD3 UR4, UPT, UPT, UR31, 0x160, URZ ;  /* 0x000001601f047890 */ /* 0x004fe2000fffe0ff */
[----:B------:R-:W-:-:S08]  /*46b0*/  UMOV UR22, UR27 ;  /* 0x0000001b00167c82 */ /* 0x000fd00008000000 */
[----:B------:R2:W-:Y:S01]  /*46c0*/  UTCBAR.2CTA.MULTICAST [UR4], URZ, UR42 ;  /* 0x000000ff040073e9 */ /* 0x0005e2000820082a */
[----:B------:R-:W-:Y:S02]  /*46d0*/  NOP ;  /* 0x0000000000007918 */ /* 0x000fe40000000000 */
.L_x_81:
[----:B--2---:R-:W-:Y:S01]  /*46e0*/  UIADD3 UR4, UPT, UPT, UR32, 0x1, URZ ;  /* 0x0000000120047890 */ /* 0x004fe2000fffe0ff */
[----:B------:R-:W-:-:S03]  /*46f0*/  ISETP.NE.AND P0, PT, R8, 0x2, PT ;  /* 0x000000020800780c */ /* 0x000fc60003f05270 */
[----:B------:R-:W-:Y:S01]  /*4700*/  UISETP.NE.AND UP0, UPT, UR4, 0x4, UPT ;  /* 0x000000040400788c */ /* 0x000fe2000bf05270 */
[----:B-1----:R-:W-:Y:S02]  /*4710*/  SEL R0, RZ, 0x1, P0 ;  /* 0x00000001ff007807 */ /* 0x002fe40000000000 */
[----:B------:R-:W-:Y:S01]  /*4720*/  SEL R8, R8, RZ, P0 ;  /* 0x000000ff08087207 */ /* 0x000fe20000000000 */
[----:B------:R-:W-:Y:S01]  /*4730*/  USEL UR5, URZ, 0x1, UP0 ;  /* 0x00000001ff057887 */ /* 0x000fe20008000000 */
[----:B------:R-:W-:Y:S01]  /*4740*/  LOP3.LUT R3, R3, R0, RZ, 0x3c, !PT ;  /* 0x0000000003037212 */ /* 0x000fe200078e3cff */
[----:B------:R-:W-:-:S04]  /*4750*/  USEL UR32, UR4, URZ, UP0 ;  /* 0x000000ff04207287 */ /* 0x000fc80008000000 */
[----:B------:R-:W-:Y:S01]  /*4760*/  LOP3.LUT R9, R9, UR5, RZ, 0x3c, !PT ;  /* 0x0000000509097c12 */ /* 0x000fe2000f8e3cff */
[----:B------:R-:W-:Y:S07]  /*4770*/  @P1 BRA `(.L_x_87) ;  /* 0xfffffff800881947 */ /* 0x000fee000383ffff */
[----:B------:R-:W1:Y:S01]  /*4780*/  S2UR UR8, SR_CgaCtaId ;  /* 0x00000000000879c3 */ /* 0x000e620000008800 */
[----:B------:R-:W-:Y:S01]  /*4790*/  ELECT P0, URZ, PT ;  /* 0x0000000000ff782f */ /* 0x000fe20003800000 */
[----:B------:R-:W-:Y:S01]  /*47a0*/  HFMA2 R0, -RZ, RZ, 0, 5.9604644775390625e-08 ;  /* 0x00000001ff007431 */ /* 0x000fe200000001ff */
[----:B------:R-:W-:-:S05]  /*47b0*/  UMOV UR4, 0x40 ;  /* 0x0000004000047882 */ /* 0x000fca0000000000 */
[----:B------:R-:W-:Y:S01]  /*47c0*/  UVIRTCOUNT.DEALLOC.SMPOOL 0x80 ;  /* 0x000000800000784c */ /* 0x000fe20000000000 */
[----:B------:R-:W-:Y:S02]  /*47d0*/  UISETP.NE.AND UP1, UPT, UR46, URZ, UPT ;  /* 0x000000ff2e00728c */ /* 0x000fe4000bf25270 */
[----:B-1----:R-:W-:-:S09]  /*47e0*/  ULEA UR8, UR8, UR4, 0x18 ;  /* 0x0000000408087291 */ /* 0x002fd2000f8ec0ff */
[----:B------:R1:W-:Y:S01]  /*47f0*/  @P0 STS.U8 [UR8+0x1c], R0 ;  /* 0x00001c00ff000988 */ /* 0x0003e20008000008 */
[----:B------:R-:W-:Y:S05]  /*4800*/  BRA.U UP1, `(.L_x_88) ;  /* 0x0000000101a07547 */ /* 0x000fea000b800000 */
[----:B------:R-:W-:Y:S01]  /*4810*/  UIADD3 UR7, UPT, UPT, UR26, 0x180, URZ ;  /* 0x000001801a077890 */ /* 0x000fe2000fffe0ff */
[----:B------:R-:W-:-:S03]  /*4820*/  SHF.L.U32 R3, R9, 0x1f, RZ ;  /* 0x0000001f09037819 */ /* 0x000fc600000006ff */
[----:B------:R-:W-:-:S09]  /*4830*/  ULEA UR4, UR32, UR7, 0x3 ;  /* 0x0000000720047291 */ /* 0x000fd2000f8e18ff */
[----:B------:R-:W2:Y:S02]  /*4840*/  SYNCS.PHASECHK.TRANS64.TRYWAIT P0, [UR4], R3 ;  /* 0x00000003ff0075a7 */ /* 0x000ea40008001104 */
[----:B--2---:R-:W-:Y:S05]  /*4850*/  @!P0 BRA `(.L_x_89) ;  /* 0x0000004400bc8947 */ /* 0x004fea0003800000 */
.L_x_193:
        /* <DEDUP_REMOVED lines=9> */
.L_x_195:
        /* <DEDUP_REMOVED lines=9> */
.L_x_197:
[----:B------:R-:W-:-:S04]  /*4980*/  UIADD3 UR4, UPT, UPT, UR4, 0x1, URZ ;  /* 0x0000000104047890 */ /* 0x000fc8000fffe0ff */
[----:B------:R-:W-:-:S04]  /*4990*/  UISETP.NE.AND UP0, UPT, UR4, 0x4, UPT ;  /* 0x000000040400788c */ /* 0x000fc8000bf05270 */
[----:B------:R-:W-:Y:S02]  /*49a0*/  USEL UR5, URZ, 0x1, UP0 ;  /* 0x00000001ff057887 */ /* 0x000fe40008000000 */
[----:B------:R-:W-:-:S04]  /*49b0*/  USEL UR4, UR4, URZ, UP0 ;  /* 0x000000ff04047287 */ /* 0x000fc80008000000 */
[----:B------:R-:W-:Y:S01]  /*49c0*/  ULEA UR4, UR4, UR7, 0x3 ;  /* 0x0000000704047291 */ /* 0x000fe2000f8e18ff */
[----:B-1----:R-:W-:-:S04]  /*49d0*/  LOP3.LUT R3, R2, UR5, RZ, 0x3c, !PT ;  /* 0x0000000502037c12 */ /* 0x002fc8000f8e3cff */
[----:B------:R-:W-:Y:S01]  /*49e0*/  SHF.L.U32 R3, R3, 0x1f, RZ ;  /* 0x0000001f03037819 */ /* 0x000fe200000006ff */
[----:B------:R-:W-:-:S04]  /*49f0*/  IMAD.U32 R0, RZ, RZ, UR4 ;  /* 0x00000004ff007e24 */ /* 0x000fc8000f8e00ff */
[----:B------:R1:W2:Y:S03]  /*4a00*/  SYNCS.PHASECHK.TRANS64.TRYWAIT P0, [R0+URZ], R3 ;  /* 0x00000003000075a7 */ /* 0x0002a600080011ff */
[----:B--2---:R-:W-:Y:S05]  /*4a10*/  @!P0 NANOSLEEP.SYNCS 0x989680 ;  /* 0x009896800000895d */ /* 0x004fea0003900000 */
[----:B------:R-:W2:Y:S02]  /*4a20*/  @!P0 SYNCS.PHASECHK.TRANS64 P0, [R0+URZ], R3 ;  /* 0x00000003000085a7 */ /* 0x000ea400080010ff */
[----:B--2---:R-:W-:Y:S05]  /*4a30*/  @P0 BRA `(.L_x_92) ;  /* 0x0000000000200947 */ /* 0x004fea0003800000 */
.L_x_93:
[----:B--2---:R2:W4:Y:S02]  /*4a40*/  SYNCS.PHASECHK.TRANS64.TRYWAIT P0, [R0+URZ], R3 ;  /* 0x00000003000075a7 */ /* 0x00452400080011ff */
[----:B----4-:R-:W-:Y:S05]  /*4a50*/  @!P0 NANOSLEEP.SYNCS 0x989680 ;  /* 0x009896800000895d */ /* 0x010fea0003900000 */
[----:B------:R-:W4:Y:S02]  /*4a60*/  @!P0 SYNCS.PHASECHK.TRANS64 P0, [R0+URZ], R3 ;  /* 0x00000003000085a7 */ /* 0x000f2400080010ff */
[----:B----4-:R-:W-:Y:S05]  /*4a70*/  @!P0 BRA `(.L_x_93) ;  /* 0xfffffffc00f08947 */ /* 0x010fea000383ffff */
[----:B------:R-:W-:Y:S05]  /*4a80*/  BRA `(.L_x_92) ;  /* 0x00000000000c7947 */ /* 0x000fea0003800000 */
.L_x_88:
[----:B------:R-:W-:-:S04]  /*4a90*/  UIADD3 UR4, UPT, UPT, UR26, 0x1c0, URZ ;  /* 0x000001c01a047890 */ /* 0x000fc8000fffe0ff */
[----:B------:R-:W-:-:S09]  /*4aa0*/  UPRMT UR4, UR45, 0x654, UR4 ;  /* 0x000006542d047896 */ /* 0x000fd20008000004 */
[----:B------:R-:W-:Y:S03]  /*4ab0*/  SYNCS.ARRIVE.TRANS64.RED.A1T0 RZ, [UR4], RZ ;  /* 0x000000ffffff79a7 */ /* 0x000fe60008100404 */
.L_x_92:
[----:B-12---:R-:W-:Y:S01]  /*4ac0*/  SHF.L.U32 R3, RZ, 0x1f, RZ ;  /* 0x0000001fff037819 */ /* 0x006fe200000006ff */
[----:B------:R-:W-:Y:S01]  /*4ad0*/  UIADD3 UR4, UPT, UPT, UR26, 0x1c0, URZ ;  /* 0x000001c01a047890 */ /* 0x000fe2000fffe0ff */
[----:B------:R-:W-:Y:S02]  /*4ae0*/  PLOP3.LUT P0, PT, PT, PT, UP1, 0x80, 0x8 ;  /* 0x000000000008781c */ /* 0x000fe40003f0f018 */
[----:B------:R-:W1:Y:S02]  /*4af0*/  SYNCS.PHASECHK.TRANS64.TRYWAIT P1, [UR26+0x1c0], R3 ;  /* 0x0001c003ff0075a7 */ /* 0x000e64000802111a */
[----:B-1----:R-:W-:Y:S09]  /*4b00*/  @!P1 BRA `(.L_x_94) ;  /* 0x0000004400589947 */ /* 0x002ff20003800000 */
.L_x_199:
[----:B------:R-:W-:Y:S01]  /*4b10*/  @!UP1 UPRMT UR4, UR45, 0x654, UR4 ;  /* 0x000006542d049896 */ /* 0x000fe20008000004 */
[----:B------:R-:W-:Y:S01]  /*4b20*/  UMOV UR5, 0xffff ;  /* 0x0000ffff00057882 */ /* 0x000fe20000000000 */
[----:B------:R-:W-:-:S07]  /*4b30*/  UMOV UR6, 0x1 ;  /* 0x0000000100067882 */ /* 0x000fce0000000000 */
[----:B------:R-:W-:Y:S01]  /*4b40*/  @!P0 SYNCS.ARRIVE.TRANS64.RED.A1T0 RZ, [UR4], RZ ;  /* 0x000000ffffff89a7 */ /* 0x000fe20008100404 */
[----:B------:R-:W-:Y:S01]  /*4b50*/  NOP ;  /* 0x0000000000007918 */ /* 0x000fe20000000000 */
[----:B-1----:R-:W1:Y:S01]  /*4b60*/  LDS R0, [UR8+0x14] ;  /* 0x00001408ff007984 */ /* 0x002e620008000800 */
[----:B------:R-:W-:-:S04]  /*4b70*/  ULOP3.LUT UR4, UR44, 0xffff, URZ, 0xc0, !UPT ;  /* 0x0000ffff2c047892 */ /* 0x000fc8000f8ec0ff */
[----:B------:R-:W-:-:S04]  /*4b80*/  USHF.R.U32.HI UR4, URZ, 0x5, UR4 ;  /* 0x00000005ff047899 */ /* 0x000fc80008011604 */
[----:B------:R-:W-:Y:S02]  /*4b90*/  USHF.L.U32 UR5, UR5, UR4, URZ ;  /* 0x0000000405057299 */ /* 0x000fe400080006ff */
[----:B------:R-:W-:-:S04]  /*4ba0*/  USHF.L.U32 UR4, UR6, UR4, URZ ;  /* 0x0000000406047299 */ /* 0x000fc800080006ff */
[----:B-1----:R-:W-:-:S04]  /*4bb0*/  LOP3.LUT R0, R0, UR5, RZ, 0xc0, !PT ;  /* 0x0000000500007c12 */ /* 0x002fc8000f8ec0ff */
[----:B------:R-:W-:-:S13]  /*4bc0*/  ISETP.NE.AND P0, PT, R0, UR5, PT ;  /* 0x0000000500007c0c */ /* 0x000fda000bf05270 */
[----:B------:R-:W-:Y:S05]  /*4bd0*/  @P0 BRA `(.L_x_95) ;  /* 0x0000000000580947 */ /* 0x000fea0003800000 */
[----:B------:R-:W1:Y:S02]  /*4be0*/  LDS R0, [UR8+0x18] ;  /* 0x00001808ff007984 */ /* 0x000e640008000800 */
[----:B-1----:R-:W-:-:S04]  /*4bf0*/  LOP3.LUT R0, R0, UR4, RZ, 0xc0, !PT ;  /* 0x0000000400007c12 */ /* 0x002fc8000f8ec0ff */
[----:B------:R-:W-:-:S13]  /*4c00*/  ISETP.NE.AND P0, PT, R0, UR4, PT ;  /* 0x0000000400007c0c */ /* 0x000fda000bf05270 */
[----:B------:R-:W-:Y:S05]  /*4c10*/  @P0 BRA `(.L_x_96) ;  /* 0x00000000003c0947 */ /* 0x000fea0003800000 */
[----:B------:R-:W1:Y:S01]  /*4c20*/  S2R R2, SR_LANEID ;  /* 0x0000000000027919 */ /* 0x000e620000000000 */
[----:B------:R-:W-:Y:S01]  /*4c30*/  ULOP3.LUT UR5, URZ, UR5, URZ, 0x33, !UPT ;  /* 0x00000005ff057292 */ /* 0x000fe2000f8e33ff */
[----:B------:R-:W-:Y:S01]  /*4c40*/  LOP3.LUT R4, RZ, UR4, RZ, 0x33, !PT ;  /* 0x00000004ff047c12 */ /* 0x000fe2000f8e33ff */
[----:B------:R-:W-:Y:S02]  /*4c50*/  VOTEU.ANY UR4, UPT, PT ;  /* 0x0000000000047886 */ /* 0x000fe400038e0100 */
[----:B------:R-:W-:Y:S01]  /*4c60*/  UFLO.U32 UR4, UR4 ;  /* 0x00000004000472bd */ /* 0x000fe200080e0000 */
[----:B------:R-:W2:Y:S01]  /*4c70*/  REDUX UR6, R4 ;  /* 0x00000000040673c4 */ /* 0x000ea20000000000 */
[----:B------:R-:W-:-:S06]  /*4c80*/  IMAD.U32 R0, RZ, RZ, UR5 ;  /* 0x00000005ff007e24 */ /* 0x000fcc000f8e00ff */
[----:B------:R4:W-:Y:S01]  /*4c90*/  UTCATOMSWS.AND URZ, UR5 ;  /* 0x0000000500ff79e3 */ /* 0x0009e20008000000 */
[----:B------:R-:W3:Y:S01]  /*4ca0*/  REDUX UR7, R0 ;  /* 0x00000000000773c4 */ /* 0x000ee20000000000 */
[----:B-1----:R-:W-:Y:S01]  /*4cb0*/  ISETP.EQ.U32.AND P0, PT, R2, UR4, PT ;  /* 0x0000000402007c0c */ /* 0x002fe2000bf02070 */
[----:B--2---:R-:W-:Y:S01]  /*4cc0*/  IMAD.U32 R2, RZ, RZ, UR6 ;  /* 0x00000006ff027e24 */ /* 0x004fe2000f8e00ff */
[----:B---3--:R-:W-:-:S11]  /*4cd0*/  MOV R3, UR7 ;  /* 0x0000000700037c02 */ /* 0x008fd60008000f00 */
[----:B------:R4:W-:Y:S04]  /*4ce0*/  @P0 ATOMS.AND RZ, [UR8+0x14], R3 ;  /* 0x00001403ffff098c */ /* 0x0009e8000a800008 */
[----:B------:R4:W-:Y:S01]  /*4cf0*/  @P0 ATOMS.AND RZ, [UR8+0x18], R2 ;  /* 0x00001802ffff098c */ /* 0x0009e2000a800008 */
[----:B------:R-:W-:Y:S05]  /*4d00*/  BRA `(.L_x_97) ;  /* 0x0000000000147947 */ /* 0x000fea0003800000 */
.L_x_96:
[----:B------:R-:W-:Y:S02]  /*4d10*/  MOV R2, 0x4d30 ;  /* 0x00004d3000027802 */ /* 0x000fe40000000f00 */
[----:B---3-5:R-:W-:Y:S05]  /*4d20*/  CALL.REL.NOINC `($__internal_0_$__cuda_sm10x_tcgen05_guardrail_trap_col_being_dealloced_not_returned_by_alloc) ;  /* 0x0000004400c47944 */ /* 0x028fea0003c00000 */
[----:B------:R-:W-:Y:S05]  /*4d30*/  BRA `(.L_x_97) ;  /* 0x0000000000087947 */ /* 0x000fea0003800000 */
.L_x_95:
[----:B------:R-:W-:Y:S02]  /*4d40*/  MOV R2, 0x4d60 ;  /* 0x00004d6000027802 */ /* 0x000fe40000000f00 */
[----:B---3-5:R-:W-:Y:S05]  /*4d50*/  CALL.REL.NOINC `($__internal_2_$__cuda_sm10x_tcgen05_guardrail_trap_unallocated_columns_being_dealloced) ;  /* 0x0000004400d07944 */ /* 0x028fea0003c00000 */
.L_x_97:
[----:B------:R-:W-:Y:S01]  /*4d60*/  NOP ;  /* 0x0000000000007918 */ /* 0x000fe20000000000 */
[----:B----4-:R-:W-:Y:S05]  /*4d70*/  EXIT ;  /* 0x000000000000794d */ /* 0x010fea0003800000 */
.L_x_68:
[----:B------:R-:W-:-:S09]  /*4d80*/  UISETP.NE.OR UP0, UPT, UR20, 0x3, !UP4 ;  /* 0x000000031400788c */ /* 0x000fd2000e705670 */
[----:B------:R-:W-:Y:S05]  /*4d90*/  BRA.U UP0, `(.L_x_98) ;  /* 0x0000001100647547 */ /* 0x000fea000b800000 */
[----:B------:R-:W2:Y:S01]  /*4da0*/  LDCU.64 UR4, c[0x0][0x888] ;  /* 0x00011100ff0477ac */ /* 0x000ea20008000a00 */
[----:B------:R-:W3:Y:S01]  /*4db0*/  S2UR UR6, SR_CgaCtaId ;  /* 0x00000000000679c3 */ /* 0x000ee20000008800 */
[----:B------:R-:W-:Y:S02]  /*4dc0*/  HFMA2 R9, -RZ, RZ, 0, 0 ;  /* 0x00000000ff097431 */ /* 0x000fe400000001ff */
[----:B------:R-:W-:Y:S01]  /*4dd0*/  IMAD.MOV.U32 R11, RZ, RZ, 0x1 ;  /* 0x00000001ff0b7424 */ /* 0x000fe200078e00ff */
[----:B------:R-:W4:Y:S01]  /*4de0*/  LDCU UR37, c[0x0][0x370] ;  /* 0x00006e00ff2577ac */ /* 0x000f220008000800 */
[----:B------:R-:W-:Y:S01]  /*4df0*/  IMAD.MOV.U32 R10, RZ, RZ, RZ ;  /* 0x000000ffff0a7224 */ /* 0x000fe200078e00ff */
[----:B------:R-:W-:Y:S01]  /*4e00*/  MOV R3, 0x2000 ;  /* 0x0000200000037802 */ /* 0x000fe20000000f00 */
[----:B------:R-:W1:Y:S01]  /*4e10*/  LDCU.128 UR44, c[0x0][0xb10] ;  /* 0x00016200ff2c77ac */ /* 0x000e620008000c00 */
[----:B------:R-:W4:Y:S01]  /*4e20*/  LDC.64 R12, c[0x0][0x348] ;  /* 0x0000d200ff0c7b82 */ /* 0x000f220000000a00 */
[----:B------:R-:W1:Y:S01]  /*4e30*/  LDCU UR31, c[0x0][0x374] ;  /* 0x00006e80ff1f77ac */ /* 0x000e620008000800 */
[----:B------:R-:W4:Y:S01]  /*4e40*/  LDCU.64 UR34, c[0x0][0x890] ;  /* 0x00011200ff2277ac */ /* 0x000f220008000a00 */
[----:B--2---:R-:W-:Y:S01]  /*4e50*/  UISETP.NE.U32.AND UP0, UPT, UR4, URZ, UPT ;  /* 0x000000ff0400728c */ /* 0x004fe2000bf05070 */
[----:B------:R-:W2:Y:S01]  /*4e60*/  LDCU UR15, c[0x0][0xb0c] ;  /* 0x00016180ff0f77ac */ /* 0x000ea20008000800 */
[----:B------:R-:W2:Y:S01]  /*4e70*/  LDCU UR40, c[0x0][0xb20] ;  /* 0x00016400ff2877ac */ /* 0x000ea20008000800 */
[----:B------:R-:W2:Y:S01]  /*4e80*/  LDCU UR4, c[0x0][0xb30] ;  /* 0x00016600ff0477ac */ /* 0x000ea20008000800 */
[----:B------:R-:W-:Y:S01]  /*4e90*/  UMOV UR29, 0x400 ;  /* 0x00000400001d7882 */ /* 0x000fe20000000000 */
[----:B-1----:R-:W-:-:S02]  /*4ea0*/  UIMAD.WIDE.U32 UR8, UR31, UR47, URZ ;  /* 0x0000002f1f0872a5 */ /* 0x002fc4000f8e00ff */
[----:B---3--:R-:W-:Y:S02]  /*4eb0*/  ULEA UR29, UR6, UR29, 0x18 ;  /* 0x0000001d061d7291 */ /* 0x008fe4000f8ec0ff */
[----:B----4-:R-:W-:Y:S02]  /*4ec0*/  UIMAD.WIDE.U32 UR6, UR37, UR44, URZ ;  /* 0x0000002c250672a5 */ /* 0x010fe4000f8e00ff */
[----:B------:R-:W-:Y:S02]  /*4ed0*/  UISETP.NE.U32.AND UP6, UPT, UR34, URZ, UPT ;  /* 0x000000ff2200728c */ /* 0x000fe4000bfc5070 */
[----:B------:R-:W-:Y:S02]  /*4ee0*/  UISETP.NE.AND.EX UP5, UPT, UR5, URZ, UPT, UP0 ;  /* 0x000000ff0500728c */ /* 0x000fe4000bfa5300 */
[----:B------:R-:W-:Y:S01]  /*4ef0*/  UISETP.NE.AND UP0, UPT, UR42, 0x1, UPT ;  /* 0x000000012a00788c */ /* 0x000fe2000bf05270 */
[----:B------:R-:W-:Y:S01]  /*4f00*/  UMOV UR6, UR7 ;  /* 0x0000000700067c82 */ /* 0x000fe20008000000 */
[----:B------:R-:W-:Y:S01]  /*4f10*/  UMOV UR38, UR9 ;  /* 0x0000000900267c82 */ /* 0x000fe20008000000 */
[----:B--2---:R-:W-:Y:S01]  /*4f20*/  UISETP.NE.AND UP0, UPT, UR15, 0x1, UPT ;  /* 0x000000010f00788c */ /* 0x004fe2000bf05270 */
[----:B------:R-:W-:Y:S01]  /*4f30*/  UMOV UR25, URZ ;  /* 0x000000ff00197c82 */ /* 0x000fe20008000000 */
[----:B------:R-:W-:-:S02]  /*4f40*/  UPLOP3.LUT UP4, UPT, UPT, UPT, UPT, 0x40, 0x4 ;  /* 0x000000000004789c */ /* 0x000fc40003f8e870 */
[----:B------:R-:W-:Y:S01]  /*4f50*/  UISETP.GE.AND UP2, UPT, UR42, 0x1, UPT ;  /* 0x000000012a00788c */ /* 0x000fe2000bf46270 */
[----:B------:R-:W1:Y:S01]  /*4f60*/  LDCU.64 UR22, c[0x0][0xb28] ;  /* 0x00016500ff1677ac */ /* 0x000e620008000a00 */
[----:B------:R-:W-:Y:S02]  /*4f70*/  UISETP.NE.AND.EX UP6, UPT, UR35, URZ, UPT, UP6 ;  /* 0x000000ff2300728c */ /* 0x000fe4000bfc5360 */
[----:B------:R-:W-:Y:S02]  /*4f80*/  USHF.R.U32.HI UR39, URZ, UR45, UR6 ;  /* 0x0000002dff277299 */ /* 0x000fe40008011606 */
[----:B------:R-:W-:Y:S02]  /*4f90*/  USHF.R.U32.HI UR38, URZ, UR40, UR38 ;  /* 0x00000028ff267299 */ /* 0x000fe40008011626 */
[----:B------:R-:W-:Y:S02]  /*4fa0*/  UISETP.NE.AND UP0, UPT, UR46, 0x1, UPT ;  /* 0x000000012e00788c */ /* 0x000fe4000bf05270 */
[----:B------:R-:W-:-:S11]  /*4fb0*/  UISETP.NE.AND UP3, UPT, UR4, 0x1, UPT ;  /* 0x000000010400788c */ /* 0x000fd6000bf65270 */
.L_x_107:
[C---:B------:R-:W-:Y:S02]  /*4fc0*/  LEA R8, R10.reuse, UR29, 0x3 ;  /* 0x0000001d0a087c11 */ /* 0x040fe4000f8e18ff */
[----:B------:R-:W-:Y:S02]  /*4fd0*/  SHF.L.U32 R5, R9, 0x1f, RZ ;  /* 0x0000001f09057819 */ /* 0x000fe400000006ff */
[----:B------:R-:W-:Y:S02]  /*4fe0*/  LEA R6, R10, UR29, 0x4 ;  /* 0x0000001d0a067c11 */ /* 0x000fe4000f8e20ff */
[----:B------:R-:W2:Y:S02]  /*4ff0*/  SYNCS.PHASECHK.TRANS64.TRYWAIT P0, [R8+URZ+0x140], R5 ;  /* 0x00014005080075a7 */ /* 0x000ea400080011ff */
[----:B--23--:R-:W-:Y:S05]  /*5000*/  @!P0 BRA `(.L_x_99) ;  /* 0x0000004000308947 */ /* 0x00cfea0003800000 */
.L_x_200:
[----:B--2---:R-:W2:Y:S01]  /*5010*/  LDS.128 R4, [R6+0x1d0] ;  /* 0x0001d00006047984 */ /* 0x004ea20000000c00 */
[----:B------:R-:W-:Y:S01]  /*5020*/  UISETP.GE.AND UP0, UPT, UR42, 0x1, UPT ;  /* 0x000000012a00788c */ /* 0x000fe2000bf06270 */
[----:B------:R-:W-:Y:S01]  /*5030*/  @!PT LDS RZ, [RZ] ;  /* 0x00000000fffff984 */ /* 0x000fe20000000800 */
[----:B------:R-:W-:Y:S01]  /*5040*/  @!PT LDS RZ, [RZ] ;  /* 0x00000000fffff984 */ /* 0x000fe20000000800 */
[----:B------:R-:W-:Y:S01]  /*5050*/  @!PT LDS RZ, [RZ] ;  /* 0x00000000fffff984 */ /* 0x000fe20000000800 */
[----:B------:R-:W-:Y:S01]  /*5060*/  @!PT LDS RZ, [RZ] ;  /* 0x00000000fffff984 */ /* 0x000fe20000000800 */
[----:B------:R3:W-:Y:S06]  /*5070*/  MEMBAR.ALL.CTA ;  /* 0x0000000000007992 */ /* 0x0007ec0000008000 */
[----:B---3--:R-:W3:Y:S01]  /*5080*/  FENCE.VIEW.ASYNC.S ;  /* 0x00000000000073c6 */ /* 0x008ee20000000000 */
[----:B--2---:R-:W-:Y:S11]  /*5090*/  LOP3.LUT P0, RZ, R6, 0x1, RZ, 0xc0, !PT ;  /* 0x0000000106ff7812 */ /* 0x004ff6000780c0ff */
[----:B------:R-:W-:Y:S02]  /*50a0*/  @!UPT UIADD3 URZ, UPT, UPT, URZ, URZ, URZ ;  /* 0x000000fffffff290 */ /* 0x000fe4000fffe0ff */
[----:B---3--:R-:W-:Y:S01]  /*50b0*/  VOTEU.ANY UP2, P0 ;  /* 0x0000000000ff7886 */ /* 0x008fe20000040100 */
[----:B------:R-:W-:Y:S11]  /*50c0*/  PLOP3.LUT P0, PT, PT, PT, UP2, 0x80, 0x8 ;  /* 0x000000000008781c */ /* 0x000ff60003f0f028 */
[----:B------:R-:W-:Y:S02]  /*50d0*/  @!UPT UIADD3 URZ, UPT, UPT, URZ, URZ, URZ ;  /* 0x000000fffffff290 */ /* 0x000fe4000fffe0ff */
[----:B------:R-:W-:Y:S02]  /*50e0*/  @P0 SHF.R.U32.HI R0, RZ, 0x10, R5 ;  /* 0x00000010ff000819 */ /* 0x000fe40000011605 */
[----:B------:R-:W-:Y:S02]  /*50f0*/  @P0 MOV R2, R4 ;  /* 0x0000000400020202 */ /* 0x000fe40000000f00 */
[----:B------:R-:W-:Y:S01]  /*5100*/  @P0 R2UR UR4, R0 ;  /* 0x00000000000402ca */ /* 0x000fe200000e0000 */
[----:B------:R-:W-:Y:S01]  /*5110*/  VIADD R0, R8, 0x150 ;  /* 0x0000015008007836 */ /* 0x000fe20000000000 */
[----:B------:R-:W-:Y:S02]  /*5120*/  @P0 LOP3.LUT R4, R5, 0xffff, RZ, 0xc0, !PT ;  /* 0x0000ffff05040812 */ /* 0x000fe400078ec0ff */
[----:B------:R-:W-:Y:S02]  /*5130*/  @P0 R2UR UR6, R2 ;  /* 0x00000000020602ca */ /* 0x000fe400000e0000 */
[----:B------:R-:W-:Y:S02]  /*5140*/  PRMT R0, RZ, 0x654, R0 ;  /* 0x00000654ff007816 */ /* 0x000fe40000000000 */
[----:B------:R-:W-:Y:S02]  /*5150*/  @P0 R2UR UR5, R4 ;  /* 0x00000000040502ca */ /* 0x000fe400000e0000 */
[----:B------:R2:W-:Y:S03]  /*5160*/  SYNCS.ARRIVE.TRANS64.RED.A1T0 RZ, [R0+URZ], RZ ;  /* 0x000000ff00ff79a7 */ /* 0x0005e600081004ff */
[----:B------:R-:W-:Y:S04]  /*5170*/  @UP2 UMOV UR30, UR4 ;  /* 0x00000004001e2c82 */ /* 0x000fe80008000000 */
[----:B------:R-:W-:Y:S04]  /*5180*/  @UP2 UMOV UR14, UR6 ;  /* 0x00000006000e2c82 */ /* 0x000fe80008000000 */
[----:B------:R-:W-:Y:S01]  /*5190*/  @UP2 UMOV UR13, UR5 ;  /* 0x00000005000d2c82 */ /* 0x000fe20008000000 */
[----:B------:R-:W-:Y:S05]  /*51a0*/  BRA.U !UP0, `(.L_x_100) ;  /* 0x0000000108c07547 */ /* 0x000fea000b800000 */
[----:B------:R-:W-:Y:S02]  /*51b0*/  UIMAD.WIDE.U32 UR8, UR13, UR47, URZ ;  /* 0x0000002f0d0872a5 */ /* 0x000fe4000f8e00ff */
[----:B------:R-:W-:Y:S02]  /*51c0*/  UP2UR UR12, UPR, URZ, 0x4 ;  /* 0x00000004ff0c7883 */ /* 0x000fe40008000000 */
[----:B------:R-:W-:Y:S02]  /*51d0*/  UISETP.NE.AND UP2, UPT, UR46, 0x1, UPT ;  /* 0x000000012e00788c */ /* 0x000fe4000bf45270 */
[----:B------:R-:W-:Y:S02]  /*51e0*/  UIMAD.WIDE.U32 UR10, UR14, UR44, URZ ;  /* 0x0000002c0e0a72a5 */ /* 0x000fe4000f8e00ff */
[----:B------:R-:W-:Y:S02]  /*51f0*/  USEL UR4, UR31, UR38, !UP2 ;  /* 0x000000261f047287 */ /* 0x000fe4000d000000 */
[----:B------:R-:W-:Y:S02]  /*5200*/  UISETP.NE.AND UP0, UPT, UR15, 0x1, UPT ;  /* 0x000000010f00788c */ /* 0x000fe4000bf05270 */
[----:B------:R-:W-:Y:S02]  /*5210*/  UP2UR UR20, UPR, URZ, 0x2 ;  /* 0x00000002ff147883 */ /* 0x000fe40008000000 */
[----:B------:R-:W-:Y:S02]  /*5220*/  UISETP.NE.AND UP1, UPT, UR42, 0x1, UPT ;  /* 0x000000012a00788c */ /* 0x000fe4000bf25270 */
[----:B-1----:R-:W-:Y:S02]  /*5230*/  UIMAD.WIDE.U32 UR16, UR4, UR22, URZ ;  /* 0x00000016041072a5 */ /* 0x002fe4000f8e00ff */
[----:B------:R-:W-:Y:S01]  /*5240*/  USEL UR7, UR37, UR39, !UP0 ;  /* 0x0000002725077287 */ /* 0x000fe2000c000000 */
[----:B------:R-:W-:Y:S02]  /*5250*/  UMOV UR5, UR9 ;  /* 0x0000000900057c82 */ /* 0x000fe40008000000 */
[----:B------:R-:W-:Y:S02]  /*5260*/  USHF.R.U32.HI UR6, URZ, UR40, UR5 ;  /* 0x00000028ff067299 */ /* 0x000fe40008011605 */
[----:B------:R-:W-:Y:S02]  /*5270*/  UIMAD.WIDE.U32 UR18, UR7, UR22, URZ ;  /* 0x00000016071272a5 */ /* 0x000fe4000f8e00ff */
[----:B------:R-:W-:Y:S02]  /*5280*/  USEL UR6, UR13, UR6, !UP2 ;  /* 0x000000060d067287 */ /* 0x000fe4000d000000 */
[----:B------:R-:W-:Y:S01]  /*5290*/  UISETP.NE.AND UP2, UPT, UR12, URZ, UPT ;  /* 0x000000ff0c00728c */ /* 0x000fe2000bf45270 */
[----:B------:R-:W-:Y:S01]  /*52a0*/  UMOV UR5, UR11 ;  /* 0x0000000b00057c82 */ /* 0x000fe20008000000 */
[----:B------:R-:W-:Y:S02]  /*52b0*/  UIMAD.WIDE.U32 UR10, UR6, UR22, URZ ;  /* 0x00000016060a72a5 */ /* 0x000fe4000f8e00ff */
[----:B------:R-:W-:Y:S03]  /*52c0*/  USHF.R.U32.HI UR8, URZ, UR45, UR5 ;  /* 0x0000002dff087299 */ /* 0x000fe60008011605 */
[----:B------:R-:W-:Y:S02]  /*52d0*/  UMOV UR5, UR17 ;  /* 0x0000001100057c82 */ /* 0x000fe40008000000 */
[----:B------:R-:W-:Y:S03]  /*52e0*/  @UP1 USHF.R.U32.HI UR4, URZ, UR23, UR5 ;  /* 0x00000017ff041299 */ /* 0x000fe60008011605 */
[----:B------:R-:W-:Y:S01]  /*52f0*/  UMOV UR5, UR19 ;  /* 0x0000001300057c82 */ /* 0x000fe20008000000 */
[----:B------:R-:W-:Y:S02]  /*5300*/  UIMAD UR4, UR42, UR4, URZ ;  /* 0x000000042a0472a4 */ /* 0x000fe4000f8e02ff */
[----:B------:R-:W-:Y:S02]  /*5310*/  @UP1 USHF.R.U32.HI UR7, URZ, UR23, UR5 ;  /* 0x00000017ff071299 */ /* 0x000fe40008011605 */
[----:B------:R-:W-:Y:S02]  /*5320*/  USEL UR5, UR14, UR8, !UP0 ;  /* 0x000000080e057287 */ /* 0x000fe4000c000000 */
[----:B------:R-:W-:Y:S02]  /*5330*/  UIMAD UR8, UR42, UR7, URZ ;  /* 0x000000072a0872a4 */ /* 0x000fe4000f8e02ff */
[----:B------:R-:W-:Y:S03]  /*5340*/  UISETP.GE.AND UP0, UPT, UR6, UR4, UPT ;  /* 0x000000040600728c */ /* 0x000fe6000bf06270 */
[----:B------:R-:W-:Y:S01]  /*5350*/  UMOV UR4, UR11 ;  /* 0x0000000b00047c82 */ /* 0x000fe20008000000 */
[----:B------:R-:W-:Y:S02]  /*5360*/  UISETP.GE.OR UP0, UPT, UR5, UR8, UP0 ;  /* 0x000000080500728c */ /* 0x000fe40008706670 */
[----:B------:R-:W-:Y:S02]  /*5370*/  USHF.R.U32.HI UR4, URZ, UR23, UR4 ;  /* 0x00000017ff047299 */ /* 0x000fe40008011604 */
[----:B------:R-:W-:Y:S02]  /*5380*/  UIMAD.WIDE.U32 UR8, UR5, UR22, URZ ;  /* 0x00000016050872a5 */ /* 0x000fe4000f8e00ff */
[----:B------:R-:W-:Y:S04]  /*5390*/  USEL UR10, UR6, UR4, !UP1 ;  /* 0x00000004060a7287 */ /* 0x000fe8000c800000 */
[----:B------:R-:W-:Y:S01]  /*53a0*/  UIADD3 UR11, UPT, UPT, -UR10, URZ, URZ ;  /* 0x000000ff0a0b7290 */ /* 0x000fe2000fffe1ff */
[----:B------:R-:W-:Y:S02]  /*53b0*/  @!UP0 UMOV UR4, UR9 ;  /* 0x0000000900048c82 */ /* 0x000fe40008000000 */
[----:B------:R-:W-:Y:S02]  /*53c0*/  @!UP0 USHF.R.U32.HI UR4, URZ, UR23, UR4 ;  /* 0x00000017ff048299 */ /* 0x000fe40008011604 */
[----:B------:R-:W-:Y:S02]  /*53d0*/  UIMAD UR8, UR42, UR11, UR6 ;  /* 0x0000000b2a0872a4 */ /* 0x000fe4000f8e0206 */
[----:B------:R-:W-:Y:S02]  /*53e0*/  @!UP0 USEL UR4, UR5, UR4, !UP1 ;  /* 0x0000000405048287 */ /* 0x000fe4000c800000 */
[----:B------:R-:W-:Y:S02]  /*53f0*/  UISETP.NE.AND UP1, UPT, UR20, URZ, UPT ;  /* 0x000000ff1400728c */ /* 0x000fe4000bf25270 */
[----:B------:R-:W-:Y:S02]  /*5400*/  @!UP0 UIMAD UR7, UR7, UR8, UR4 ;  /* 0x00000008070782a4 */ /* 0x000fe4000f8e0204 */
[----:B------:R-:W-:Y:S02]  /*5410*/  @!UP0 UIADD3 UR9, UPT, UPT, UR10, -UR4, URZ ;  /* 0x800000040a098290 */ /* 0x000fe4000fffe0ff */
[----:B------:R-:W-:Y:S02]  /*5420*/  UIADD3 UR8, UPT, UPT, -UR6, URZ, URZ ;  /* 0x000000ff06087290 */ /* 0x000fe4000fffe1ff */
[----:B------:R-:W-:Y:S02]  /*5430*/  UIADD3 UR4, UPT, UPT, -UR5, URZ, URZ ;  /* 0x000000ff05047290 */ /* 0x000fe4000fffe1ff */
[----:B------:R-:W-:Y:S03]  /*5440*/  @!UP0 UIMAD UR6, UR9, UR42, UR5 ;  /* 0x0000002a090682a4 */ /* 0x000fe6000f8e0205 */
[----:B------:R-:W-:Y:S01]  /*5450*/  @!UP0 UMOV UR5, UR7 ;  /* 0x0000000700058c82 */ /* 0x000fe20008000000 */
[----:B------:R-:W-:Y:S02]  /*5460*/  UIMAD UR7, UR15, UR4, UR14 ;  /* 0x000000040f0772a4 */ /* 0x000fe4000f8e020e */
[----:B------:R-:W-:Y:S02]  /*5470*/  UIMAD UR4, UR46, UR8, UR13 ;  /* 0x000000082e0472a4 */ /* 0x000fe4000f8e020d */
[----:B------:R-:W-:Y:S02]  /*5480*/  UIMAD UR14, UR5, UR15, UR7 ;  /* 0x0000000f050e72a4 */ /* 0x000fe4000f8e0207 */
[----:B------:R-:W-:Y:S11]  /*5490*/  UIMAD UR13, UR6, UR46, UR4 ;  /* 0x0000002e060d72a4 */ /* 0x000ff6000f8e0204 */
[----:B------:R-:W-:Y:S01]  /*54a0*/  @!UPT UIADD3 URZ, UPT, UPT, URZ, URZ, URZ ;  /* 0x000000fffffff290 */ /* 0x000fe2000fffe0ff */
.L_x_100:
[----:B------:R-:W3:Y:S01]  /*54b0*/  @!UP3 LDCU.128 UR8, c[0x0][0xb10] ;  /* 0x00016200ff08b7ac */ /* 0x000ee20008000c00 */
[----:B------:R-:W-:Y:S04]  /*54c0*/  ISETP.NE.U32.AND P0, PT, RZ, UR34, PT ;  /* 0x00000022ff007c0c */ /* 0x000fe8000bf05070 */
[----:B------:R-:W-:Y:S01]  /*54d0*/  ISETP.NE.AND.EX P0, PT, RZ, UR35, PT, P0 ;  /* 0x00000023ff007c0c */ /* 0x000fe2000bf05300 */
[----:B------:R-:W4:Y:S01]  /*54e0*/  @!UP3 LDCU UR5, c[0x0][0xb0c] ;  /* 0x00016180ff05b7ac */ /* 0x000f220008000800 */
[----:B------:R-:W-:Y:S02]  /*54f0*/  USHF.L.U32 UR26, UR33, 0x6, URZ ;  /* 0x00000006211a7899 */ /* 0x000fe400080006ff */
[----:B------:R-:W-:Y:S02]  /*5500*/  USHF.L.U32 UR27, UR32, 0x6, URZ ;  /* 0x00000006201b7899 */ /* 0x000fe400080006ff */
[----:B---3--:R-:W-:Y:S07]  /*5510*/  UIMAD.WIDE.U32 UR6, UR14, UR8, URZ ;  /* 0x000000080e0672a5 */ /* 0x008fee000f8e00ff */
[----:B------:R-:W-:Y:S01]  /*5520*/  @!UP3 UMOV UR4, UR7 ;  /* 0x000000070004bc82 */ /* 0x000fe20008000000 */
[----:B----4-:R-:W-:Y:S02]  /*5530*/  @!UP3 UISETP.NE.AND UP0, UPT, UR5, 0x1, UPT ;  /* 0x000000010500b88c */ /* 0x010fe4000bf05270 */
[----:B------:R-:W-:Y:S02]  /*5540*/  @!UP3 USHF.R.U32.HI UR4, URZ, UR9, UR4 ;  /* 0x00000009ff04b299 */ /* 0x000fe40008011604 */
[----:B------:R-:W-:Y:S02]  /*5550*/  UIMAD.WIDE.U32 UR6, UR13, UR11, URZ ;  /* 0x0000000b0d0672a5 */ /* 0x000fe4000f8e00ff */
[----:B------:R-:W-:Y:S02]  /*5560*/  @!UP3 USEL UR8, UR14, UR4, !UP0 ;  /* 0x000000040e08b287 */ /* 0x000fe4000c000000 */
[----:B------:R-:W-:Y:S03]  /*5570*/  @!UP3 UISETP.NE.AND UP0, UPT, UR10, 0x1, UPT ;  /* 0x000000010a00b88c */ /* 0x000fe6000bf05270 */
[----:B------:R-:W-:Y:S02]  /*5580*/  @!UP3 UMOV UR6, UR7 ;  /* 0x000000070006bc82 */ /* 0x000fe40008000000 */
[----:B------:R-:W3:Y:S02]  /*5590*/  @!UP3 LDCU UR4, c[0x0][0xb20] ;  /* 0x00016400ff04b7ac */ /* 0x000ee40008000800 */
[----:B---3--:R-:W-:Y:S04]  /*55a0*/  @!UP3 USHF.R.U32.HI UR6, URZ, UR4, UR6 ;  /* 0x00000004ff06b299 */ /* 0x008fe80008011606 */
[----:B------:R-:W-:Y:S04]  /*55b0*/  @!UP3 USEL UR6, UR13, UR6, !UP0 ;  /* 0x000000060d06b287 */ /* 0x000fe8000c000000 */
[----:B------:R-:W-:Y:S02]  /*55c0*/  @!UP3 UIADD3 UR4, UPT, UPT, -UR8, UR6, URZ ;  /* 0x000000060804b290 */ /* 0x000fe4000fffe1ff */
[----:B------:R-:W-:Y:S02]  /*55d0*/  @!UP3 UIADD3 UR6, UPT, UPT, UR8, -UR6, URZ ;  /* 0x800000060806b290 */ /* 0x000fe4000fffe0ff */
[----:B------:R-:W-:Y:S02]  /*55e0*/  @!UP3 UIMAD UR14, UR4, UR5, UR14 ;  /* 0x00000005040eb2a4 */ /* 0x000fe4000f8e020e */
[----:B------:R-:W-:Y:S01]  /*55f0*/  @!UP3 UIMAD UR13, UR6, UR10, UR13 ;  /* 0x0000000a060db2a4 */ /* 0x000fe2000f8e020d */
[----:B------:R-:W-:Y:S11]  /*5600*/  BRA.U UP4, `(.L_x_101) ;  /* 0x0000000104107547 */ /* 0x000ff6000b800000 */
[----:B--2---:R-:W-:Y:S04]  /*5610*/  MOV R0, UR43 ;  /* 0x0000002b00007c02 */ /* 0x004fe80008000f00 */
[----:B------:R-:W-:Y:S04]  /*5620*/  SHF.L.U32 R5, R0, 0x1f, RZ ;  /* 0x0000001f00057819 */ /* 0x000fe800000006ff */
[----:B------:R-:W2:Y:S02]  /*5630*/  SYNCS.PHASECHK.TRANS64.TRYWAIT P1, [UR29+0x138], R5 ;  /* 0x00013805ff0075a7 */ /* 0x000ea4000802111d */
[----:B--2---:R-:W-:Y:S05]  /*5640*/  @!P1 BRA `(.L_x_102) ;  /* 0x0000003800b49947 */ /* 0x004fea0003800000 */
.L_x_101:
[----:B------:R-:W-:Y:S05]  /*5650*/  BRA.U !UP6, `(.L_x_103) ;  /* 0x000000010e387547 */ /* 0x000fea000b800000 */
[----:B------:R-:W-:Y:S01]  /*5660*/  UPLOP3.LUT UP1, UPT, UPT, UPT, UP5, 0x80, 0x8 ;  /* 0x000000000008789c */ /* 0x000fe20003f2f050 */
[----:B--2---:R-:W-:Y:S01]  /*5670*/  HFMA2 R0, -RZ, RZ, 0, 5.9604644775390625e-08 ;  /* 0x00000001ff007431 */ /* 0x004fe200000001ff */
[----:B------:R-:W2:Y:S01]  /*5680*/  LDCU.64 UR8, c[0x0][0x358] ;  /* 0x00006b00ff0877ac */ /* 0x000ea20008000a00 */
[----:B------:R-:W-:Y:S03]  /*5690*/  IMAD.MOV.U32 R27, RZ, RZ, 0x1 ;  /* 0x00000001ff1b7424 */ /* 0x000fe600078e00ff */
[----:B------:R-:W-:Y:S05]  /*56a0*/  PLOP3.LUT P1, PT, PT, PT, UP1, 0x80, 0x8 ;  /* 0x000000000008781c */ /* 0x000fea0003f2f018 */
[----:B------:R-:W3:Y:S01]  /*56b0*/  @UP1 LDCU.64 UR4, c[0x0][0x888] ;  /* 0x00011100ff0417ac */ /* 0x000ee20008000a00 */
[----:B------:R-:W-:Y:S07]  /*56c0*/  @UP1 UIMAD UR6, UR36, UR34, URZ ;  /* 0x00000022240612a4 */ /* 0x000fee000f8e02ff */
[----:B------:R-:W-:Y:S01]  /*56d0*/  @!P1 PRMT R27, R0, 0x7610, R27 ;  /* 0x00007610001b9816 */ /* 0x000fe2000000001b */
[----:B---3--:R-:W-:Y:S06]  /*56e0*/  @UP1 UIMAD.WIDE UR4, UR6, 0x4, UR4 ;  /* 0x00000004060418a5 */ /* 0x008fec000f8e0204 */
[----:B------:R-:W-:Y:S01]  /*56f0*/  IMAD.U32 R4, RZ, RZ, UR4 ;  /* 0x00000004ff047e24 */ /* 0x000fe2000f8e00ff */
[----:B------:R-:W-:Y:S04]  /*5700*/  MOV R5, UR5 ;  /* 0x0000000500057c02 */ /* 0x000fe80008000f00 */
[----:B------:R-:W3:Y:S01]  /*5710*/  @!UP1 LDCU UR4, c[0x0][0x880] ;  /* 0x00011000ff0497ac */ /* 0x000ee20008000800 */
[----:B--2--5:R4:W5:Y:S02]  /*5720*/  @P1 LDG.E R26, desc[UR8][R4.64] ;  /* 0x00000008041a1981 */ /* 0x024964000c1e1900 */
[----:B---34-:R-:W-:Y:S07]  /*5730*/  @!P1 IMAD.U32 R26, RZ, RZ, UR4 ;  /* 0x00000004ff1a9e24 */ /* 0x018fee000f8e00ff */
.L_x_103:
[----:B-----5:R-:W-:Y:S01]  /*5740*/  @!P0 FSETP.EQ.AND P2, PT, R26, RZ, PT ;  /* 0x000000ff1a00820b */ /* 0x020fe20003f42000 */
[----:B------:R-:W-:Y:S01]  /*5750*/  @!UPT UIADD3 URZ, UPT, UPT, URZ, URZ, URZ ;  /* 0x000000fffffff290 */ /* 0x000fe2000fffe0ff */
[----:B------:R-:W-:Y:S11]  /*5760*/  @!P0 BRA `(.L_x_104) ;  /* 0x0000000000148947 */ /* 0x000ff60003800000 */
[----:B------:R-:W-:Y:S02]  /*5770*/  LOP3.LUT P0, RZ, R27, 0xff, RZ, 0xc0, !PT ;  /* 0x000000ff1bff7812 */ /* 0x000fe4000780c0ff */
[----:B------:R-:W-:Y:S04]  /*5780*/  PLOP3.LUT P2, PT, PT, PT, UP1, 0x80, 0x8 ;  /* 0x000000000008781c */ /* 0x000fe80003f4f018 */
[----:B------:R-:W-:Y:S07]  /*5790*/  PLOP3.LUT P2, PT, P2, PT, PT, 0x8, 0x80 ;  /* 0x000000000080781c */ /* 0x000fee000174e170 */
[----:B------:R-:W-:Y:S11]  /*57a0*/  @P0 FSETP.EQ.AND P2, PT, R26, RZ, PT ;  /* 0x000000ff1a00020b */ /* 0x000ff60003f42000 */
[----:B------:R-:W-:Y:S02]  /*57b0*/  @!UPT UIADD3 URZ, UPT, UPT, URZ, URZ, URZ ;  /* 0x000000fffffff290 */ /* 0x000fe4000fffe0ff */
.L_x_104:
[----:B------:R-:W-:Y:S01]  /*57c0*/  ULEA UR4, UR25, UR29, 0x3 ;  /* 0x0000001d19047291 */ /* 0x000fe2000f8e18ff */
[----:B--2---:R-:W-:Y:S02]  /*57d0*/  SHF.L.U32 R5, R11, 0x1f, RZ ;  /* 0x0000001f0b057819 */ /* 0x004fe400000006ff */
[----:B------:R-:W-:Y:S04]  /*57e0*/  ELECT P1, URZ, PT ;  /* 0x0000000000ff782f */ /* 0x000fe80003820000 */
[----:B------:R-:W-:Y:S02]  /*57f0*/  PLOP3.LUT P1, PT, P2, P1, PT, 0xf2, 0x2f ;  /* 0x00000000002f781c */ /* 0x000fe40001723e72 */
[----:B------:R-:W2:Y:S02]  /*5800*/  SYNCS.PHASECHK.TRANS64.TRYWAIT P0, [UR4+0x118], R5 ;  /* 0x00011805ff0075a7 */ /* 0x000ea40008001104 */
[----:B--2---:R-:W-:Y:S09]  /*5810*/  @!P0 BRA `(.L_x_105) ;  /* 0x0000003800588947 */ /* 0x004ff20003800000 */
.L_x_203:
[----:B------:R-:W3:Y:S01]  /*5820*/  S2UR UR19, SR_CgaCtaId ;  /* 0x00000000001379c3 */ /* 0x000ee20000008800 */
[----:B------:R-:W-:Y:S01]  /*5830*/  VOTEU.ALL UP0, P1 ;  /* 0x0000000000ff7886 */ /* 0x000fe20000800000 */
[----:B------:R-:W-:Y:S01]  /*5840*/  @!P1 IADD3 R4, P0, PT, R12, 0x580, RZ ;  /* 0x000005800c049810 */ /* 0x000fe20007f1e0ff */
[----:B------:R-:W-:Y:S01]  /*5850*/  UMOV UR20, 0x0 ;  /* 0x0000000000147882 */ /* 0x000fe20000000000 */
[----:B------:R-:W-:Y:S01]  /*5860*/  UMOV UR21, 0x10000000 ;  /* 0x1000000000157882 */ /* 0x000fe20000000000 */
[----:B------:R-:W-:Y:S01]  /*5870*/  UMOV UR28, UR36 ;  /* 0x00000024001c7c82 */ /* 0x000fe20008000000 */
[----:B------:R-:W-:Y:S01]  /*5880*/  @!UP0 ULEA UR5, UR25, UR29, 0xd ;  /* 0x0000001d19058291 */ /* 0x000fe2000f8e68ff */
[----:B------:R-:W-:Y:S01]  /*5890*/  @!P1 IMAD.X R2, RZ, RZ, R13, P0 ;  /* 0x000000ffff029224 */ /* 0x000fe200000e060d */
[----:B------:R-:W-:Y:S01]  /*58a0*/  @!UP0 UIADD3 UR10, UPT, UPT, UR26, 0x20, URZ ;  /* 0x000000201a0a8890 */ /* 0x000fe2000fffe0ff */
[----:B------:R-:W-:Y:S01]  /*58b0*/  @!P1 R2UR UR7, R4 ;  /* 0x00000000040792ca */ /* 0x000fe200000e0000 */
[----:B------:R-:W-:Y:S01]  /*58c0*/  @!UP0 UIADD3 UR24, UPT, UPT, UR5, 0x200, URZ ;  /* 0x0000020005188890 */ /* 0x000fe2000fffe0ff */
[----:B------:R-:W-:Y:S01]  /*58d0*/  VIADD R10, R10, 0x1 ;  /* 0x000000010a0a7836 */ /* 0x000fe20000000000 */
[----:B------:R-:W-:Y:S02]  /*58e0*/  @!UP0 UIADD3 UR8, UPT, UPT, UR5, 0x1200, URZ ;  /* 0x0000120005088890 */ /* 0x000fe4000fffe0ff */
[----:B------:R-:W-:Y:S02]  /*58f0*/  UIADD3 UR5, UPT, UPT, UR25, 0x1, URZ ;  /* 0x0000000119057890 */ /* 0x000fe4000fffe0ff */
[----:B------:R-:W-:Y:S02]  /*5900*/  UIADD3 UR25, UPT, UPT, UR4, 0x100, URZ ;  /* 0x0000010004197890 */ /* 0x000fe4000fffe0ff */
[----:B------:R-:W-:Y:S01]  /*5910*/  UISETP.NE.AND UP0, UPT, UR5, 0x3, UPT ;  /* 0x000000030500788c */ /* 0x000fe2000bf05270 */
[----:B------:R-:W-:Y:S01]  /*5920*/  UMOV UR11, UR27 ;  /* 0x0000001b000b7c82 */ /* 0x000fe20008000000 */
[----:B------:R-:W-:Y:S02]  /*5930*/  UMOV UR12, UR36 ;  /* 0x00000024000c7c82 */ /* 0x000fe40008000000 */
[----:B------:R-:W-:Y:S01]  /*5940*/  USEL UR6, UR5, URZ, UP0 ;  /* 0x000000ff05067287 */ /* 0x000fe20008000000 */
[----:B------:R-:W-:Y:S01]  /*5950*/  @!P1 R2UR UR5, R2 ;  /* 0x00000000020592ca */ /* 0x000fe200000e0000 */
[----:B------:R-:W-:Y:S01]  /*5960*/  IMAD.U32 R4, RZ, RZ, UR7 ;  /* 0x00000007ff047e24 */ /* 0x000fe2000f8e00ff */
[----:B------:R-:W-:Y:S01]  /*5970*/  USEL UR18, URZ, 0x1, UP0 ;  /* 0x00000001ff127887 */ /* 0x000fe20008000000 */
[----:B------:R-:W-:Y:S01]  /*5980*/  @!P1 IMAD.MOV.U32 R2, RZ, RZ, 0x2000 ;  /* 0x00002000ff029424 */ /* 0x000fe200078e00ff */
[----:B------:R-:W-:Y:S01]  /*5990*/  VOTEU.ALL UP0, P1 ;  /* 0x0000000000ff7886 */ /* 0x000fe20000800000 */
[----:B------:R-:W-:Y:S01]  /*59a0*/  UMOV UR9, UR25 ;  /* 0x0000001900097c82 */ /* 0x000fe20008000000 */
[----:B------:R-:W-:Y:S01]  /*59b0*/  @!P1 R2UR UR16, R4 ;  /* 0x00000000041092ca */ /* 0x000fe200000e0000 */
[----:B---3--:R-:W-:Y:S01]  /*59c0*/  UPRMT UR7, UR19, 0x654, UR25 ;  /* 0x0000065413077896 */ /* 0x008fe20008000019 */
[----:B------:R-:W-:Y:S04]  /*59d0*/  LOP3.LUT R11, R11, UR18, RZ, 0x3c, !PT ;  /* 0x000000120b0b7c12 */ /* 0x000fe8000f8e3cff */
[----:B--2---:R-:W-:Y:S01]  /*59e0*/  SHF.L.U32 R0, R11, 0x1f, RZ ;  /* 0x0000001f0b007819 */ /* 0x004fe200000006ff */
[----:B------:R-:W-:Y:S01]  /*59f0*/  IMAD.U32 R5, RZ, RZ, UR5 ;  /* 0x00000005ff057e24 */ /* 0x000fe2000f8e00ff */
[----:B------:R-:W-:Y:S04]  /*5a00*/  ULEA UR5, UR6, UR29, 0x3 ;  /* 0x0000001d06057291 */ /* 0x000fe8000f8e18ff */
[----:B------:R-:W-:Y:S11]  /*5a10*/  @!P1 R2UR UR17, R5 ;  /* 0x00000000051192ca */ /* 0x000ff600000e0000 */
[----:B------:R-:W-:Y:S02]  /*5a20*/  @!UPT UIADD3 URZ, UPT, UPT, URZ, URZ, URZ ;  /* 0x000000fffffff290 */ /* 0x000fe4000fffe0ff */
[----:B------:R2:W-:Y:S01]  /*5a30*/  @!UP0 UTMALDG.3D [UR24], [UR16], desc[UR20] ;  /* 0x00001418100085b4 */ /* 0x0005e20008011000 */
[----:B------:R-:W-:Y:S05]  /*5a40*/  VOTEU.ALL UP0, P1 ;  /* 0x0000000000ff7886 */ /* 0x000fea0000800000 */
[----:B------:R2:W-:Y:S01]  /*5a50*/  @!UP0 UTMALDG.3D [UR8], [UR16], desc[UR20] ;  /* 0x00001408100085b4 */ /* 0x0005e20008011000 */
[----:B------:R2:W-:Y:S01]  /*5a60*/  @!P1 SYNCS.ARRIVE.TRANS64.RED.A0TR RZ, [UR4+0x100], R2 ;  /* 0x00010002ffff99a7 */ /* 0x0005e20008300404 */
[----:B------:R-:W-:Y:S01]  /*5a70*/  SYNCS.ARRIVE.TRANS64.RED.A1T0 RZ, [UR7], RZ ;  /* 0x000000ffffff79a7 */ /* 0x000fe20008100407 */
[----:B------:R-:W3:Y:S02]  /*5a80*/  SYNCS.PHASECHK.TRANS64.TRYWAIT P0, [UR5+0x118], R0 ;  /* 0x00011800ff0075a7 */ /* 0x000ee40008001105 */
[----:B--23--:R-:W-:Y:S05]  /*5a90*/  @!P0 BRA `(.L_x_106) ;  /* 0x0000003400d08947 */ /* 0x00cfea0003800000 */
.L_x_205:
[----:B------:R-:W-:Y:S01]  /*5aa0*/  UIADD3 UR17, UPT, UPT, UR5, 0x100, URZ ;  /* 0x0000010005117890 */ /* 0x000fe2000fffe0ff */
[----:B------:R-:W3:Y:S01]  /*5ab0*/  S2UR UR28, SR_CgaCtaId ;  /* 0x00000000001c79c3 */ /* 0x000ee20000008800 */
[----:B------:R-:W-:Y:S01]  /*5ac0*/  UPLOP3.LUT UP4, UPT, UPT, UPT, UPT, 0x80, 0x8 ;  /* 0x000000000008789c */ /* 0x000fe20003f8f070 */
[----:B------:R-:W-:Y:S01]  /*5ad0*/  @!P1 IADD3 R2, P0, PT, R12, 0x580, RZ ;  /* 0x000005800c029810 */ /* 0x000fe20007f1e0ff */
[----:B------:R-:W-:Y:S01]  /*5ae0*/  UMOV UR32, 0x0 ;  /* 0x0000000000207882 */ /* 0x000fe20000000000 */
[----:B------:R-:W-:Y:S01]  /*5af0*/  UMOV UR33, 0x10000000 ;  /* 0x1000000000217882 */ /* 0x000fe20000000000 */
[----:B------:R-:W-:Y:S01]  /*5b00*/  UMOV UR19, UR27 ;  /* 0x0000001b00137c82 */ /* 0x000fe20008000000 */
[----:B------:R-:W-:Y:S01]  /*5b10*/  UMOV UR20, UR36 ;  /* 0x0000002400147c82 */ /* 0x000fe20008000000 */
[----:B------:R-:W-:Y:S01]  /*5b20*/  UMOV UR11, UR27 ;  /* 0x0000001b000b7c82 */ /* 0x000fe20008000000 */
[----:B------:R-:W-:Y:S01]  /*5b30*/  UMOV UR12, UR36 ;  /* 0x00000024000c7c82 */ /* 0x000fe20008000000 */
[----:B------:R-:W-:Y:S01]  /*5b40*/  UMOV UR9, UR17 ;  /* 0x0000001100097c82 */ /* 0x000fe20008000000 */
[----:B------:R-:W-:Y:S01]  /*5b50*/  VOTEU.ALL UP0, P1 ;  /* 0x0000000000ff7886 */ /* 0x000fe20000800000 */
[----:B--2---:R-:W-:Y:S01]  /*5b60*/  @!P1 IMAD.X R0, RZ, RZ, R13, P0 ;  /* 0x000000ffff009224 */ /* 0x004fe200000e060d */
[----:B------:R-:W-:Y:S01]  /*5b70*/  R2UR UR24, R65 ;  /* 0x00000000411872ca */ /* 0x000fe200000e0000 */
[----:B------:R-:W-:Y:S01]  /*5b80*/  UMOV UR36, UR30 ;  /* 0x0000001e00247c82 */ /* 0x000fe20008000000 */
[C---:B------:R-:W-:Y:S01]  /*5b90*/  ISETP.NE.AND P0, PT, R10.reuse, 0x2, PT ;  /* 0x000000020a00780c */ /* 0x040fe20003f05270 */
[----:B------:R-:W-:Y:S02]  /*5ba0*/  @!UP0 ULEA UR4, UR6, UR29, 0xd ;  /* 0x0000001d06048291 */ /* 0x000fe4000f8e68ff */
[----:B------:R-:W-:Y:S01]  /*5bb0*/  @!UP0 UIADD3 UR18, UPT, UPT, UR26, 0x10, URZ ;  /* 0x000000101a128890 */ /* 0x000fe2000fffe0ff */
[----:B------:R-:W-:Y:S01]  /*5bc0*/  SEL R10, R10, RZ, P0 ;  /* 0x000000ff0a0a7207 */ /* 0x000fe20000000000 */
[----:B------:R-:W-:Y:S02]  /*5bd0*/  @!UP0 UIADD3 UR16, UPT, UPT, UR4, 0x200, URZ ;  /* 0x0000020004108890 */ /* 0x000fe4000fffe0ff */
[----:B------:R-:W-:Y:S02]  /*5be0*/  @!UP0 UIADD3 UR8, UPT, UPT, UR4, 0x1200, URZ ;  /* 0x0000120004088890 */ /* 0x000fe4000fffe0ff */
[----:B------:R-:W-:Y:S01]  /*5bf0*/  UIADD3 UR4, UPT, UPT, UR6, 0x1, URZ ;  /* 0x0000000106047890 */ /* 0x000fe2000fffe0ff */
[----:B------:R-:W-:Y:S01]  /*5c00*/  @!P1 R2UR UR6, R2 ;  /* 0x00000000020692ca */ /* 0x000fe200000e0000 */
[----:B------:R-:W-:Y:S02]  /*5c10*/  @!UP0 UIADD3 UR10, UPT, UPT, UR26, 0x30, URZ ;  /* 0x000000301a0a8890 */ /* 0x000fe4000fffe0ff */
[----:B------:R-:W-:Y:S04]  /*5c20*/  UISETP.NE.AND UP0, UPT, UR4, 0x3, UPT ;  /* 0x000000030400788c */ /* 0x000fe8000bf05270 */
[----:B------:R-:W-:Y:S01]  /*5c30*/  USEL UR25, UR4, URZ, UP0 ;  /* 0x000000ff04197287 */ /* 0x000fe20008000000 */
[----:B------:R-:W-:Y:S01]  /*5c40*/  @!P1 R2UR UR4, R0 ;  /* 0x00000000000492ca */ /* 0x000fe200000e0000 */
[----:B------:R-:W-:Y:S01]  /*5c50*/  USEL UR21, URZ, 0x1, UP0 ;  /* 0x00000001ff157887 */ /* 0x000fe20008000000 */
[----:B------:R-:W-:Y:S01]  /*5c60*/  SEL R0, RZ, 0x1, P0 ;  /* 0x00000001ff007807 */ /* 0x000fe20000000000 */
[----:B------:R-:W-:Y:S02]  /*5c70*/  VOTEU.ALL UP0, P1 ;  /* 0x0000000000ff7886 */ /* 0x000fe40000800000 */
[----:B------:R-:W-:Y:S01]  /*5c80*/  IMAD.U32 R4, RZ, RZ, UR6 ;  /* 0x00000006ff047e24 */ /* 0x000fe2000f8e00ff */
[----:B------:R-:W-:Y:S02]  /*5c90*/  LOP3.LUT R9, R9, R0, RZ, 0x3c, !PT ;  /* 0x0000000009097212 */ /* 0x000fe400078e3cff */
[----:B------:R-:W-:Y:S02]  /*5ca0*/  LOP3.LUT R11, R11, UR21, RZ, 0x3c, !PT ;  /* 0x000000150b0b7c12 */ /* 0x000fe4000f8e3cff */
[----:B------:R-:W-:Y:S03]  /*5cb0*/  @!P1 R2UR UR6, R4 ;  /* 0x00000000040692ca */ /* 0x000fe600000e0000 */
[----:B------:R-:W-:Y:S01]  /*5cc0*/  IMAD.U32 R5, RZ, RZ, UR4 ;  /* 0x00000004ff057e24 */ /* 0x000fe2000f8e00ff */
[----:B---3--:R-:W-:Y:S04]  /*5cd0*/  UPRMT UR4, UR28, 0x654, UR17 ;  /* 0x000006541c047896 */ /* 0x008fe80008000011 */
[----:B------:R-:W-:Y:S11]  /*5ce0*/  @!P1 R2UR UR7, R5 ;  /* 0x00000000050792ca */ /* 0x000ff600000e0000 */
[----:B------:R-:W-:Y:S02]  /*5cf0*/  @!UPT UIADD3 URZ, UPT, UPT, URZ, URZ, URZ ;  /* 0x000000fffffff290 */ /* 0x000fe4000fffe0ff */
[----:B------:R-:W-:Y:S01]  /*5d00*/  @!UP0 UTMALDG.3D [UR16], [UR6], desc[UR32] ;  /* 0x00002010060085b4 */ /* 0x000fe20008011000 */
[----:B------:R-:W-:Y:S05]  /*5d10*/  VOTEU.ALL UP0, P1 ;  /* 0x0000000000ff7886 */ /* 0x000fea0000800000 */
[----:B------:R2:W-:Y:S01]  /*5d20*/  @!UP0 UTMALDG.3D [UR8], [UR6], desc[UR32] ;  /* 0x00002008060085b4 */ /* 0x0005e20008011000 */
[----:B------:R3:W-:Y:S01]  /*5d30*/  @!P1 SYNCS.ARRIVE.TRANS64.RED.A0TR RZ, [UR5+0x100], R3 ;  /* 0x00010003ffff99a7 */ /* 0x0007e20008300405 */
[----:B------:R-:W-:Y:S01]  /*5d40*/  SYNCS.ARRIVE.TRANS64.RED.A1T0 RZ, [UR4], RZ ;  /* 0x000000ffffff79a7 */ /* 0x000fe20008100404 */
[----:B--2---:R-:W-:Y:S02]  /*5d50*/  UIADD3 UR33, UPT, UPT, UR13, UR24, URZ ;  /* 0x000000180d217290 */ /* 0x004fe4000fffe0ff */
[----:B------:R-:W-:Y:S01]  /*5d60*/  UIADD3 UR32, UPT, UPT, UR14, UR63, URZ ;  /* 0x0000003f0e207290 */ /* 0x000fe2000fffe0ff */
[----:B------:R-:W-:Y:S11]  /*5d70*/  BRA.U UP2, `(.L_x_107) ;  /* 0xfffffff102907547 */ /* 0x000ff6000b83ffff */
[----:B------:R-:W-:Y:S01]  /*5d80*/  UIADD3 UR29, UPT, UPT, UR29, 0x118, URZ ;  /* 0x000001181d1d7890 */ /* 0x000fe2000fffe0ff */
[----:B---3--:R-:W-:-:S03]  /*5d90*/  SHF.L.U32 R3, R11, 0x1f, RZ ;  /* 0x0000001f0b037819 */ /* 0x008fc600000006ff */
[----:B------:R-:W-:-:S09]  /*5da0*/  ULEA UR4, UR25, UR29, 0x3 ;  /* 0x0000001d19047291 */ /* 0x000fd2000f8e18ff */
[----:B------:R-:W2:Y:S02]  /*5db0*/  SYNCS.PHASECHK.TRANS64.TRYWAIT P0, [UR4], R3 ;  /* 0x00000003ff0075a7 */ /* 0x000ea40008001104 */
[----:B--2---:R-:W-:Y:S05]  /*5dc0*/  @!P0 BRA `(.L_x_108) ;  /* 0x00000034001c8947 */ /* 0x004fea0003800000 */
.L_x_207:
[----:B------:R-:W-:-:S04]  /*5dd0*/  UIADD3 UR4, UPT, UPT, UR25, 0x1, URZ ;  /* 0x0000000119047890 */ /* 0x000fc8000fffe0ff */
[----:B------:R-:W-:-:S04]  /*5de0*/  UISETP.NE.AND UP0, UPT, UR4, 0x3, UPT ;  /* 0x000000030400788c */ /* 0x000fc8000bf05270 */
[----:B------:R-:W-:Y:S02]  /*5df0*/  USEL UR6, URZ, 0x1, UP0 ;  /* 0x00000001ff067887 */ /* 0x000fe40008000000 */
[----:B------:R-:W-:-:S04]  /*5e00*/  USEL UR4, UR4, URZ, UP0 ;  /* 0x000000ff04047287 */ /* 0x000fc80008000000 */
[----:B------:R-:W-:Y:S01]  /*5e10*/  ULEA UR5, UR4, UR29, 0x3 ;  /* 0x0000001d04057291 */ /* 0x000fe2000f8e18ff */
[----:B------:R-:W-:-:S04]  /*5e20*/  LOP3.LUT R11, R11, UR6, RZ, 0x3c, !PT ;  /* 0x000000060b0b7c12 */ /* 0x000fc8000f8e3cff */
[----:B--2---:R-:W-:-:S04]  /*5e30*/  SHF.L.U32 R3, R11, 0x1f, RZ ;  /* 0x0000001f0b037819 */ /* 0x004fc800000006ff */
[----:B------:R-:W2:Y:S02]  /*5e40*/  SYNCS.PHASECHK.TRANS64.TRYWAIT P0, [UR5], R3 ;  /* 0x00000003ff0075a7 */ /* 0x000ea40008001105 */
[----:B--2---:R-:W-:Y:S05]  /*5e50*/  @!P0 BRA `(.L_x_109) ;  /* 0x0000003400108947 */ /* 0x004fea0003800000 */
.L_x_209:
[----:B------:R-:W-:-:S04]  /*5e60*/  UIADD3 UR4, UPT, UPT, UR4, 0x1, URZ ;  /* 0x0000000104047890 */ /* 0x000fc8000fffe0ff */
[----:B------:R-:W-:-:S04]  /*5e70*/  UISETP.NE.AND UP0, UPT, UR4, 0x3, UPT ;  /* 0x000000030400788c */ /* 0x000fc8000bf05270 */
[----:B------:R-:W-:Y:S02]  /*5e80*/  USEL UR5, URZ, 0x1, UP0 ;  /* 0x00000001ff057887 */ /* 0x000fe40008000000 */
[----:B------:R-:W-:-:S04]  /*5e90*/  USEL UR4, UR4, URZ, UP0 ;  /* 0x000000ff04047287 */ /* 0x000fc80008000000 */
[----:B------:R-:W-:Y:S01]  /*5ea0*/  ULEA UR4, UR4, UR29, 0x3 ;  /* 0x0000001d04047291 */ /* 0x000fe2000f8e18ff */
[----:B--2---:R-:W-:-:S04]  /*5eb0*/  LOP3.LUT R3, R11, UR5, RZ, 0x3c, !PT ;  /* 0x000000050b037c12 */ /* 0x004fc8000f8e3cff */
[----:B------:R-:W-:Y:S01]  /*5ec0*/  SHF.L.U32 R3, R3, 0x1f, RZ ;  /* 0x0000001f03037819 */ /* 0x000fe200000006ff */
[----:B------:R-:W-:-:S07]  /*5ed0*/  IMAD.U32 R0, RZ, RZ, UR4 ;  /* 0x00000004ff007e24 */ /* 0x000fce000f8e00ff */
.L_x_110:
[----:B--2---:R2:W3:Y:S02]  /*5ee0*/  SYNCS.PHASECHK.TRANS64.TRYWAIT P0, [R0+URZ], R3 ;  /* 0x00000003000075a7 */ /* 0x0044e400080011ff */
[----:B---3--:R-:W-:Y:S05]  /*5ef0*/  @!P0 NANOSLEEP.SYNCS 0x989680 ;  /* 0x009896800000895d */ /* 0x008fea0003900000 */
[----:B------:R-:W3:Y:S02]  /*5f00*/  @!P0 SYNCS.PHASECHK.TRANS64 P0, [R0+URZ], R3 ;  /* 0x00000003000085a7 */ /* 0x000ee400080010ff */
[----:B-1-3--:R-:W-:Y:S05]  /*5f10*/  @P0 EXIT ;  /* 0x000000000000094d */ /* 0x00afea0003800000 */
[----:B------:R-:W-:Y:S05]  /*5f20*/  BRA `(.L_x_110) ;  /* 0xfffffffc00ec7947 */ /* 0x000fea000383ffff */
.L_x_98:
[----:B------:R-:W-:-:S06]  /*5f30*/  UISETP.GE.AND UP0, UPT, UR20, 0x4, UPT ;  /* 0x000000041400788c */ /* 0x000fcc000bf06270 */
[----:B------:R-:W-:-:S13]  /*5f40*/  PLOP3.LUT P0, PT, PT, PT, UP0, 0x80, 0x8 ;  /* 0x000000000008781c */ /* 0x000fda0003f0f008 */
[----:B-1----:R-:W-:Y:S05]  /*5f50*/  @!P0 EXIT ;  /* 0x000000000000894d */ /* 0x002fea0003800000 */
[----:B------:R-:W1:Y:S08]  /*5f60*/  S2UR UR4, SR_CgaCtaId ;  /* 0x00000000000479c3 */ /* 0x000e700000008800 */
[----:B------:R-:W-:Y:S01]  /*5f70*/  BAR.SYNC.DEFER_BLOCKING 0x6, 0xa0 ;  /* 0x0182800000007b1d */ /* 0x000fe20000010000 */
[C---:B------:R-:W-:Y:S01]  /*5f80*/  IMAD.SHL.U32 R3, R69.reuse, 0x10, RZ ;  /* 0x0000001045037824 */ /* 0x040fe200078e00ff */
[C---:B------:R-:W-:Y:S01]  /*5f90*/  LOP3.LUT R75, R69.reuse, 0x60, RZ, 0xc0, !PT ;  /* 0x00000060454b7812 */ /* 0x040fe200078ec0ff */
[C---:B------:R-:W-:Y:S01]  /*5fa0*/  IMAD.SHL.U32 R4, R64.reuse, 0x200000, RZ ;  /* 0x0020000040047824 */ /* 0x040fe200078e00ff */
[----:B------:R-:W-:Y:S01]  /*5fb0*/  LOP3.LUT R70, R69, 0x2, RZ, 0xc0, !PT ;  /* 0x0000000245467812 */ /* 0x000fe200078ec0ff */
[----:B------:R-:W-:Y:S01]  /*5fc0*/  IMAD.SHL.U32 R5, R64, 0x200, RZ ;  /* 0x0000020040057824 */ /* 0x000fe200078e00ff */
[----:B------:R-:W-:-:S02]  /*5fd0*/  UMOV UR49, 0x400 ;  /* 0x0000040000317882 */ /* 0x000fc40000000000 */
[----:B------:R-:W2:Y:S01]  /*5fe0*/  LDC.64 R62, c[0x0][0x8b0] ;  /* 0x00022c00ff3e7b82 */ /* 0x000ea20000000a00 */
[----:B------:R-:W-:Y:S01]  /*5ff0*/  LOP3.LUT R74, R3, 0x590, RZ, 0xc0, !PT ;  /* 0x00000590034a7812 */ /* 0x000fe200078ec0ff */
[----:B------:R-:W-:Y:S01]  /*6000*/  IMAD.SHL.U32 R2, R69, 0x2, RZ ;  /* 0x0000000245027824 */ /* 0x000fe200078e00ff */
[----:B------:R-:W-:Y:S01]  /*6010*/  LOP3.LUT R3, R3, 0x60, RZ, 0xc0, !PT ;  /* 0x0000006003037812 */ /* 0x000fe200078ec0ff */
[C---:B------:R-:W-:Y:S01]  /*6020*/  IMAD.U32 R23, R69.reuse, 0x10000, RZ ;  /* 0x0001000045177824 */ /* 0x040fe200078e00ff */
[----:B------:R-:W-:Y:S01]  /*6030*/  LOP3.LUT R4, R4, 0x200000, RZ, 0xc0, !PT ;  /* 0x0020000004047812 */ /* 0x000fe200078ec0ff */
[----:B------:R-:W-:Y:S01]  /*6040*/  HFMA2 R72, -RZ, RZ, 0, 0 ;  /* 0x00000000ff487431 */ /* 0x000fe200000001ff */
[----:B------:R-:W-:Y:S01]  /*6050*/  LOP3.LUT R69, R69, 0x4, RZ, 0xc0, !PT ;  /* 0x0000000445457812 */ /* 0x000fe200078ec0ff */
[----:B------:R-:W3:Y:S01]  /*6060*/  LDC.64 R60, c[0x0][0x8a8] ;  /* 0x00022a00ff3c7b82 */ /* 0x000ee20000000a00 */
[----:B------:R-:W-:Y:S01]  /*6070*/  LOP3.LUT R74, R74, 0x200, R5, 0xf8, !PT ;  /* 0x000002004a4a7812 */ /* 0x000fe200078ef805 */
[----:B------:R-:W-:Y:S01]  /*6080*/  IMAD.MOV.U32 R22, RZ, RZ, RZ ;  /* 0x000000ffff167224 */ /* 0x000fe200078e00ff */
[----:B------:R-:W-:Y:S01]  /*6090*/  LOP3.LUT R3, R3, 0xc, R2, 0xf8, !PT ;  /* 0x0000000c03037812 */ /* 0x000fe200078ef802 */
[----:B------:R-:W-:Y:S01]  /*60a0*/  IMAD.MOV.U32 R68, RZ, RZ, RZ ;  /* 0x000000ffff447224 */ /* 0x000fe200078e00ff */
[----:B------:R-:W-:Y:S01]  /*60b0*/  LOP3.LUT R23, R4, 0x400000, R23, 0xf8, !PT ;  /* 0x0040000004177812 */ /* 0x000fe200078ef817 */
[----:B------:R-:W-:Y:S01]  /*60c0*/  IMAD.MOV.U32 R71, RZ, RZ, RZ ;  /* 0x000000ffff477224 */ /* 0x000fe200078e00ff */
[----:B------:R-:W-:Y:S01]  /*60d0*/  IADD3 R73, PT, PT, -R69, 0x2, RZ ;  /* 0x0000000245497810 */ /* 0x000fe20007ffe1ff */
[----:B-1----:R-:W-:Y:S01]  /*60e0*/  ULEA UR49, UR4, UR49, 0x18 ;  /* 0x0000003104317291 */ /* 0x002fe2000f8ec0ff */
[----:B------:R-:W-:Y:S01]  /*60f0*/  LOP3.LUT R74, R74, R3, RZ, 0xfc, !PT ;  /* 0x000000034a4a7212 */ /* 0x000fe200078efcff */
[----:B------:R-:W1:Y:S01]  /*6100*/  LDCU.64 UR4, c[0x0][0x890] ;  /* 0x00011200ff0477ac */ /* 0x000e620008000a00 */
[----:B------:R-:W-:-:S02]  /*6110*/  IMAD.MOV R70, RZ, RZ, -R70 ;  /* 0x000000ffff467224 */ /* 0x000fc400078e0a46 */
[----:B------:R-:W-:Y:S01]  /*6120*/  IMAD.MOV R69, RZ, RZ, -R69 ;  /* 0x000000ffff457224 */ /* 0x000fe200078e0a45 */
[----:B------:R-:W4:Y:S01]  /*6130*/  LDCU UR60, c[0x0][0x370] ;  /* 0x00006e00ff3c77ac */ /* 0x000f220008000800 */
[----:B------:R-:W-:Y:S02]  /*6140*/  IMAD.SHL.U32 R73, R73, 0x10, RZ ;  /* 0x0000001049497824 */ /* 0x000fe400078e00ff */
[----:B------:R-:W4:Y:S01]  /*6150*/  LDS R0, [UR49+0x1f0] ;  /* 0x0001f031ff007984 */ /* 0x000f220008000800 */
[----:B------:R-:W-:Y:S01]  /*6160*/  UMOV UR52, 0x1 ;  /* 0x0000000100347882 */ /* 0x000fe20000000000 */
[----:B------:R-:W2:Y:S01]  /*6170*/  LDCU UR43, c[0x0][0xb0c] ;  /* 0x00016180ff2b77ac */ /* 0x000ea20008000800 */
[----:B------:R-:W2:Y:S01]  /*6180*/  LDCU UR39, c[0x0][0xb30] ;  /* 0x00016600ff2777ac */ /* 0x000ea20008000800 */
[----:B------:R-:W2:Y:S01]  /*6190*/  LDCU.64 UR54, c[0x0][0x888] ;  /* 0x00011100ff3677ac */ /* 0x000ea20008000a00 */
[----:B-1----:R-:W-:Y:S02]  /*61a0*/  IMAD.U32 R77, RZ, RZ, UR4 ;  /* 0x00000004ff4d7e24 */ /* 0x002fe4000f8e00ff */
[----:B------:R-:W-:Y:S01]  /*61b0*/  IMAD.U32 R76, RZ, RZ, UR5 ;  /* 0x00000005ff4c7e24 */ /* 0x000fe2000f8e00ff */
[----:B------:R-:W-:Y:S01]  /*61c0*/  UIADD3 UR4, UPT, UPT, UR49, 0x200, URZ ;  /* 0x0000020031047890 */ /* 0x000fe2000fffe0ff */
[----:B------:R-:W1:Y:S05]  /*61d0*/  LDCU.64 UR40, c[0x0][0xb28] ;  /* 0x00016500ff2877ac */ /* 0x000e6a0008000a00 */
[----:B------:R-:W-:Y:S01]  /*61e0*/  LEA R74, R74, UR4, 0x2 ;  /* 0x000000044a4a7c11 */ /* 0x000fe2000f8e10ff */
[----:B------:R-:W1:Y:S01]  /*61f0*/  LDCU.128 UR56, c[0x0][0xb10] ;  /* 0x00016200ff3877ac */ /* 0x000e620008000c00 */
[----:B------:R-:W1:Y:S01]  /*6200*/  LDCU UR53, c[0x0][0x374] ;  /* 0x00006e80ff3577ac */ /* 0x000e620008000800 */
[----:B------:R-:W-:Y:S01]  /*6210*/  UMOV UR48, URZ ;  /* 0x000000ff00307c82 */ /* 0x000fe20008000000 */
[----:B------:R-:W-:Y:S01]  /*6220*/  UMOV UR51, URZ ;  /* 0x000000ff00337c82 */ /* 0x000fe20008000000 */
[----:B------:R-:W-:Y:S01]  /*6230*/  UMOV UR50, URZ ;  /* 0x000000ff00327c82 */ /* 0x000fe20008000000 */
[----:B----4-:R-:W-:-:S02]  /*6240*/  IADD3 R23, PT, PT, R0, R23, RZ ;  /* 0x0000001700177210 */ /* 0x010fc40007ffe0ff */
[----:B-123--:R-:W-:-:S07]  /*6250*/  MOV R0, UR4 ;  /* 0x0000000400007c02 */ /* 0x00efce0008000f00 */
.L_x_141:
[C---:B------:R-:W-:Y:S02]  /*6260*/  LEA R3, R68.reuse, UR49, 0x3 ;  /* 0x0000003144037c11 */ /* 0x040fe4000f8e18ff */
[----:B------:R-:W-:Y:S02]  /*6270*/  SHF.L.U32 R0, R71, 0x1f, RZ ;  /* 0x0000001f47007819 */ /* 0x000fe400000006ff */
[----:B------:R-:W-:Y:S02]  /*6280*/  LEA R5, R68, UR49, 0x4 ;  /* 0x0000003144057c11 */ /* 0x000fe4000f8e20ff */
[----:B------:R-:W1:Y:S02]  /*6290*/  SYNCS.PHASECHK.TRANS64.TRYWAIT P0, [R3+URZ+0x140], R0 ;  /* 0x00014000030075a7 */ /* 0x000e6400080011ff */
[----:B-123--:R-:W-:Y:S05]  /*62a0*/  @!P0 BRA `(.L_x_111) ;  /* 0x0000003000148947 */ /* 0x00efea0003800000 */
.L_x_210:
[----:B------:R-:W2:Y:S01]  /*62b0*/  LDS.128 R4, [R5+0x1d0] ;  /* 0x0001d00005047984 */ /* 0x000ea20000000c00 */
        /* <DEDUP_REMOVED lines=10> */
[----:B------:R-:W-:Y:S01]  /*6360*/  PLOP3.LUT P0, PT, PT, PT, UP1, 0x80, 0x8 ;  /* 0x000000000008781c */ /* 0x000fe20003f0f018 */
[----:B------:R-:W-:Y:S11]  /*6370*/  UP2UR UR62, UPR, URZ, 0x2 ;  /* 0x00000002ff3e7883 */ /* 0x000ff60008000000 */
[----:B------:R-:W-:Y:S01]  /*6380*/  @!UPT UIADD3 URZ, UPT, UPT, URZ, URZ, URZ ;  /* 0x000000fffffff290 */ /* 0x000fe2000fffe0ff */
[----:B-1----:R-:W-:Y:S02]  /*6390*/  @P0 SHF.R.U32.HI R0, RZ, 0x10, R5 ;  /* 0x00000010ff000819 */ /* 0x002fe40000011605 */
        /* <DEDUP_REMOVED lines=12> */
[----:B------:R-:W2:Y:S01]  /*6460*/  LDCU UR12, c[0x0][0xb20] ;  /* 0x00016400ff0c77ac */ /* 0x000ea20008000800 */
[----:B------:R-:W-:Y:S02]  /*6470*/  UIMAD.WIDE.U32 UR4, UR53, UR59, URZ ;  /* 0x0000003b350472a5 */ /* 0x000fe4000f8e00ff */
[----:B------:R-:W-:Y:S02]  /*6480*/  UIMAD.WIDE.U32 UR6, UR60, UR56, URZ ;  /* 0x000000383c0672a5 */ /* 0x000fe4000f8e00ff */
[----:B------:R-:W-:Y:S02]  /*6490*/  UISETP.NE.AND UP0, UPT, UR58, 0x1, UPT ;  /* 0x000000013a00788c */ /* 0x000fe4000bf05270 */
[----:B------:R-:W-:Y:S02]  /*64a0*/  UIMAD.WIDE.U32 UR8, UR37, UR59, URZ ;  /* 0x0000003b250872a5 */ /* 0x000fe4000f8e00ff */
[----:B------:R-:W-:Y:S02]  /*64b0*/  UIMAD.WIDE.U32 UR10, UR38, UR56, URZ ;  /* 0x00000038260a72a5 */ /* 0x000fe4000f8e00ff */
[----:B------:R-:W-:Y:S02]  /*64c0*/  UISETP.NE.AND UP1, UPT, UR43, 0x1, UPT ;  /* 0x000000012b00788c */ /* 0x000fe4000bf25270 */
[----:B------:R-:W-:Y:S01]  /*64d0*/  UISETP.NE.AND UP2, UPT, UR42, 0x1, UPT ;  /* 0x000000012a00788c */ /* 0x000fe2000bf45270 */
[----:B------:R-:W-:Y:S02]  /*64e0*/  UMOV UR4, UR5 ;  /* 0x0000000500047c82 */ /* 0x000fe40008000000 */
[----:B--2---:R-:W-:Y:S03]  /*64f0*/  USHF.R.U32.HI UR5, URZ, UR12, UR4 ;  /* 0x0000000cff057299 */ /* 0x004fe60008011604 */
[----:B------:R-:W-:Y:S02]  /*6500*/  UMOV UR4, UR7 ;  /* 0x0000000700047c82 */ /* 0x000fe40008000000 */
[----:B------:R-:W-:Y:S02]  /*6510*/  USHF.R.U32.HI UR7, URZ, UR57, UR4 ;  /* 0x00000039ff077299 */ /* 0x000fe40008011604 */
[----:B------:R-:W-:Y:S02]  /*6520*/  USEL UR4, UR53, UR5, !UP0 ;  /* 0x0000000535047287 */ /* 0x000fe4000c000000 */
[----:B------:R-:W-:Y:S01]  /*6530*/  USEL UR7, UR60, UR7, !UP1 ;  /* 0x000000073c077287 */ /* 0x000fe2000c800000 */
[----:B------:R-:W-:Y:S01]  /*6540*/  UMOV UR5, UR9 ;  /* 0x0000000900057c82 */ /* 0x000fe20008000000 */
[----:B------:R-:W-:Y:S02]  /*6550*/  UIMAD.WIDE.U32 UR8, UR4, UR40, URZ ;  /* 0x00000028040872a5 */ /* 0x000fe4000f8e00ff */
[----:B------:R-:W-:Y:S03]  /*6560*/  USHF.R.U32.HI UR6, URZ, UR12, UR5 ;  /* 0x0000000cff067299 */ /* 0x000fe60008011605 */
[----:B------:R-:W-:Y:S01]  /*6570*/  UMOV UR5, UR11 ;  /* 0x0000000b00057c82 */ /* 0x000fe20008000000 */
[----:B------:R-:W-:Y:S02]  /*6580*/  UIMAD.WIDE.U32 UR10, UR7, UR40, URZ ;  /* 0x00000028070a72a5 */ /* 0x000fe4000f8e00ff */
[----:B------:R-:W-:Y:S02]  /*6590*/  USHF.R.U32.HI UR12, URZ, UR57, UR5 ;  /* 0x00000039ff0c7299 */ /* 0x000fe40008011605 */
[----:B------:R-:W-:Y:S01]  /*65a0*/  USEL UR6, UR37, UR6, !UP0 ;  /* 0x0000000625067287 */ /* 0x000fe2000c000000 */
[----:B------:R-:W-:Y:S02]  /*65b0*/  UMOV UR5, UR9 ;  /* 0x0000000900057c82 */ /* 0x000fe40008000000 */
[----:B------:R-:W-:Y:S01]  /*65c0*/  UMOV UR10, UR11 ;  /* 0x0000000b000a7c82 */ /* 0x000fe20008000000 */
[----:B------:R-:W-:Y:S02]  /*65d0*/  @UP2 USHF.R.U32.HI UR4, URZ, UR41, UR5 ;  /* 0x00000029ff042299 */ /* 0x000fe40008011605 */
[----:B------:R-:W-:Y:S02]  /*65e0*/  @UP2 USHF.R.U32.HI UR7, URZ, UR41, UR10 ;  /* 0x00000029ff072299 */ /* 0x000fe4000801160a */
[----:B------:R-:W-:Y:S02]  /*65f0*/  UIMAD UR4, UR42, UR4, URZ ;  /* 0x000000042a0472a4 */ /* 0x000fe4000f8e02ff */
[----:B------:R-:W-:Y:S02]  /*6600*/  UIMAD.WIDE.U32 UR10, UR6, UR40, URZ ;  /* 0x00000028060a72a5 */ /* 0x000fe4000f8e00ff */
[----:B------:R-:W-:Y:S02]  /*6610*/  USEL UR5, UR38, UR12, !UP1 ;  /* 0x0000000c26057287 */ /* 0x000fe4000c800000 */
[----:B------:R-:W-:Y:S02]  /*6620*/  UIMAD UR8, UR42, UR7, URZ ;  /* 0x000000072a0872a4 */ /* 0x000fe4000f8e02ff */
[----:B------:R-:W-:Y:S03]  /*6630*/  UISETP.GE.AND UP0, UPT, UR6, UR4, UPT ;  /* 0x000000040600728c */ /* 0x000fe6000bf06270 */
[----:B------:R-:W-:Y:S01]  /*6640*/  UMOV UR4, UR11 ;  /* 0x0000000b00047c82 */ /* 0x000fe20008000000 */
[----:B------:R-:W-:Y:S02]  /*6650*/  UISETP.GE.OR UP0, UPT, UR5, UR8, UP0 ;  /* 0x000000080500728c */ /* 0x000fe40008706670 */
[----:B------:R-:W-:Y:S02]  /*6660*/  USHF.R.U32.HI UR4, URZ, UR41, UR4 ;  /* 0x00000029ff047299 */ /* 0x000fe40008011604 */
[----:B------:R-:W-:Y:S02]  /*6670*/  UIMAD.WIDE.U32 UR8, UR5, UR40, URZ ;  /* 0x00000028050872a5 */ /* 0x000fe4000f8e00ff */
[----:B------:R-:W-:Y:S02]  /*6680*/  USEL UR11, UR6, UR4, !UP2 ;  /* 0x00000004060b7287 */ /* 0x000fe4000d000000 */
[----:B------:R-:W-:Y:S02]  /*6690*/  UIADD3 UR8, UPT, UPT, -UR5, URZ, URZ ;  /* 0x000000ff05087290 */ /* 0x000fe4000fffe1ff */
[----:B------:R-:W-:Y:S01]  /*66a0*/  UIADD3 UR10, UPT, UPT, -UR11, URZ, URZ ;  /* 0x000000ff0b0a7290 */ /* 0x000fe2000fffe1ff */
[----:B------:R-:W-:Y:S01]  /*66b0*/  @!UP0 UMOV UR4, UR9 ;  /* 0x0000000900048c82 */ /* 0x000fe20008000000 */
[----:B------:R-:W-:Y:S02]  /*66c0*/  UIADD3 UR9, UPT, UPT, -UR6, URZ, URZ ;  /* 0x000000ff06097290 */ /* 0x000fe4000fffe1ff */
[----:B------:R-:W-:Y:S02]  /*66d0*/  @!UP0 USHF.R.U32.HI UR4, URZ, UR41, UR4 ;  /* 0x00000029ff048299 */ /* 0x000fe40008011604 */
[----:B------:R-:W-:Y:S02]  /*66e0*/  UIMAD UR10, UR42, UR10, UR6 ;  /* 0x0000000a2a0a72a4 */ /* 0x000fe4000f8e0206 */
[----:B------:R-:W-:Y:S04]  /*66f0*/  @!UP0 USEL UR4, UR5, UR4, !UP2 ;  /* 0x0000000405048287 */ /* 0x000fe8000d000000 */
[----:B------:R-:W-:Y:S02]  /*6700*/  @!UP0 UIMAD UR10, UR7, UR10, UR4 ;  /* 0x0000000a070a82a4 */ /* 0x000fe4000f8e0204 */
[----:B------:R-:W-:Y:S02]  /*6710*/  @!UP0 UIADD3 UR11, UPT, UPT, UR11, -UR4, URZ ;  /* 0x800000040b0b8290 */ /* 0x000fe4000fffe0ff */
[----:B------:R-:W-:Y:S02]  /*6720*/  UIMAD UR7, UR43, UR8, UR38 ;  /* 0x000000082b0772a4 */ /* 0x000fe4000f8e0226 */
[----:B------:R-:W-:Y:S02]  /*6730*/  @!UP0 UIMAD UR6, UR11, UR42, UR5 ;  /* 0x0000002a0b0682a4 */ /* 0x000fe4000f8e0205 */
[----:B------:R-:W-:Y:S01]  /*6740*/  UIMAD UR4, UR58, UR9, UR37 ;  /* 0x000000093a0472a4 */ /* 0x000fe2000f8e0225 */
[----:B------:R-:W-:Y:S02]  /*6750*/  @!UP0 UMOV UR5, UR10 ;  /* 0x0000000a00058c82 */ /* 0x000fe40008000000 */
[----:B------:R-:W-:Y:S02]  /*6760*/  UIMAD UR38, UR5, UR43, UR7 ;  /* 0x0000002b052672a4 */ /* 0x000fe4000f8e0207 */
[----:B------:R-:W-:Y:S11]  /*6770*/  UIMAD UR37, UR6, UR58, UR4 ;  /* 0x0000003a062572a4 */ /* 0x000ff6000f8e0204 */
[----:B------:R-:W-:Y:S01]  /*6780*/  @!UPT UIADD3 URZ, UPT, UPT, URZ, URZ, URZ ;  /* 0x000000fffffff290 */ /* 0x000fe2000fffe0ff */
.L_x_112:
[----:B------:R-:W-:Y:S01]  /*6790*/  UISETP.NE.AND UP0, UPT, UR39, 0x1, UPT ;  /* 0x000000012700788c */ /* 0x000fe2000bf05270 */
[----:B------:R-:W-:Y:S01]  /*67a0*/  IADD3 R68, PT, PT, R68, 0x1, RZ ;  /* 0x0000000144447810 */ /* 0x000fe20007ffe0ff */
[----:B------:R-:W-:Y:S02]  /*67b0*/  UIADD3 UR11, UPT, UPT, UR49, 0x200, URZ ;  /* 0x00000200310b7890 */ /* 0x000fe4000fffe0ff */
[----:B------:R-:W-:Y:S02]  /*67c0*/  USHF.L.U32 UR46, UR32, 0x6, URZ ;  /* 0x00000006202e7899 */ /* 0x000fe400080006ff */
[----:B------:R-:W-:Y:S05]  /*67d0*/  USHF.L.U32 UR45, UR33, 0x6, URZ ;  /* 0x00000006212d7899 */ /* 0x000fea00080006ff */
[----:B------:R-:W2:Y:S01]  /*67e0*/  @!UP0 LDCU.128 UR12, c[0x0][0xb10] ;  /* 0x00016200ff0c87ac */ /* 0x000ea20008000c00 */
[----:B------:R-:W3:Y:S01]  /*67f0*/  @!UP0 LDCU UR5, c[0x0][0xb0c] ;  /* 0x00016180ff0587ac */ /* 0x000ee20008000800 */
[----:B------:R-:W4:Y:S01]  /*6800*/  @!UP0 LDCU UR10, c[0x0][0xb20] ;  /* 0x00016400ff0a87ac */ /* 0x000f220008000800 */
[----:B--2---:R-:W-:Y:S02]  /*6810*/  UIMAD.WIDE.U32 UR8, UR38, UR12, URZ ;  /* 0x0000000c260872a5 */ /* 0x004fe4000f8e00ff */
[----:B------:R-:W-:Y:S02]  /*6820*/  UIMAD.WIDE.U32 UR6, UR37, UR15, URZ ;  /* 0x0000000f250672a5 */ /* 0x000fe4000f8e00ff */
[----:B------:R-:W-:Y:S03]  /*6830*/  @!UP0 UISETP.NE.AND UP1, UPT, UR14, 0x1, UPT ;  /* 0x000000010e00888c */ /* 0x000fe6000bf25270 */
[----:B------:R-:W-:Y:S01]  /*6840*/  @!UP0 UMOV UR4, UR9 ;  /* 0x0000000900048c82 */ /* 0x000fe20008000000 */
[----:B---3--:R-:W-:Y:S02]  /*6850*/  @!UP0 UISETP.NE.AND UP2, UPT, UR5, 0x1, UPT ;  /* 0x000000010500888c */ /* 0x008fe4000bf45270 */
[----:B------:R-:W-:Y:S01]  /*6860*/  @!UP0 USHF.R.U32.HI UR4, URZ, UR13, UR4 ;  /* 0x0000000dff048299 */ /* 0x000fe20008011604 */
[----:B------:R-:W-:Y:S02]  /*6870*/  @!UP0 UMOV UR6, UR7 ;  /* 0x0000000700068c82 */ /* 0x000fe40008000000 */
[----:B----4-:R-:W-:Y:S02]  /*6880*/  @!UP0 USHF.R.U32.HI UR6, URZ, UR10, UR6 ;  /* 0x0000000aff068299 */ /* 0x010fe40008011606 */
[----:B------:R-:W-:Y:S02]  /*6890*/  @!UP0 USEL UR7, UR38, UR4, !UP2 ;  /* 0x0000000426078287 */ /* 0x000fe4000d000000 */
[----:B------:R-:W-:Y:S04]  /*68a0*/  @!UP0 USEL UR6, UR37, UR6, !UP1 ;  /* 0x0000000625068287 */ /* 0x000fe8000c800000 */
[----:B------:R-:W-:Y:S02]  /*68b0*/  @!UP0 UIADD3 UR4, UPT, UPT, -UR7, UR6, URZ ;  /* 0x0000000607048290 */ /* 0x000fe4000fffe1ff */
[----:B------:R-:W-:Y:S02]  /*68c0*/  @!UP0 UIADD3 UR6, UPT, UPT, UR7, -UR6, URZ ;  /* 0x8000000607068290 */ /* 0x000fe4000fffe0ff */
[----:B------:R-:W-:Y:S02]  /*68d0*/  @!UP0 UIMAD UR38, UR4, UR5, UR38 ;  /* 0x00000005042682a4 */ /* 0x000fe4000f8e0226 */
[----:B------:R-:W-:Y:S02]  /*68e0*/  @!UP0 UIMAD UR37, UR6, UR14, UR37 ;  /* 0x0000000e062582a4 */ /* 0x000fe4000f8e0225 */
[----:B------:R-:W-:Y:S09]  /*68f0*/  ULOP3.LUT UP0, URZ, UR11, 0x1b0, URZ, 0xc0, !UPT ;  /* 0x000001b00bff7892 */ /* 0x000ff2000f80c0ff */
[----:B------:R-:W-:Y:S05]  /*6900*/  BRA.U !UP0, `(.L_x_113) ;  /* 0x00000001087c7547 */ /* 0x000fea000b800000 */
[----:B------:R-:W2:Y:S01]  /*6910*/  LDCU.64 UR8, c[0x4][0x80] ;  /* 0x01001000ff0877ac */ /* 0x000ea20008000a00 */
[----:B------:R-:W-:Y:S01]  /*6920*/  MOV R2, 0x0 ;  /* 0x0000000000027802 */ /* 0x000fe20000000f00 */
[----:B------:R-:W-:Y:S02]  /*6930*/  HFMA2 R12, -RZ, RZ, 0, 5.9604644775390625e-08 ;  /* 0x00000001ff0c7431 */ /* 0x000fe400000001ff */
[----:B------:R-:W-:Y:S01]  /*6940*/  IMAD.MOV.U32 R8, RZ, RZ, 0x70 ;  /* 0x00000070ff087424 */ /* 0x000fe200078e00ff */
[----:B------:R3:W4:Y:S01]  /*6950*/  LDC.64 R14, c[0x4][R2] ;  /* 0x01000000020e7b82 */ /* 0x0007220000000a00 */
[----:B------:R-:W1:Y:S01]  /*6960*/  LDCU.64 UR6, c[0x4][0x88] ;  /* 0x01001100ff0677ac */ /* 0x000e620008000a00 */
[----:B------:R-:W-:Y:S01]  /*6970*/  IMAD.MOV.U32 R13, RZ, RZ, RZ ;  /* 0x000000ffff0d7224 */ /* 0x000fe200078e00ff */
[----:B------:R-:W1:Y:S01]  /*6980*/  LDCU.64 UR4, c[0x4][0x8] ;  /* 0x01000100ff0477ac */ /* 0x000e620008000a00 */
[----:B--2---:R-:W-:Y:S01]  /*6990*/  MOV R5, UR9 ;  /* 0x0000000900057c02 */ /* 0x004fe20008000f00 */
[----:B------:R-:W-:Y:S01]  /*69a0*/  IMAD.U32 R4, RZ, RZ, UR8 ;  /* 0x00000008ff047e24 */ /* 0x000fe2000f8e00ff */
[----:B-1----:R-:W-:Y:S01]  /*69b0*/  MOV R7, UR7 ;  /* 0x0000000700077c02 */ /* 0x002fe20008000f00 */
[----:B------:R-:W-:Y:S01]  /*69c0*/  IMAD.U32 R6, RZ, RZ, UR6 ;  /* 0x00000006ff067e24 */ /* 0x000fe2000f8e00ff */
[----:B------:R-:W-:Y:S01]  /*69d0*/  MOV R11, UR5 ;  /* 0x00000005000b7c02 */ /* 0x000fe20008000f00 */
[----:B------:R-:W-:Y:S02]  /*69e0*/  IMAD.U32 R10, RZ, RZ, UR4 ;  /* 0x00000004ff0a7e24 */ /* 0x000fe4000f8e00ff */
[----:B------:R-:W-:Y:S07]  /*69f0*/  LEPC R20, `(.L_x_114) ;  /* 0x000000001014794e */ /* 0x000fee0000000000 */
[----:B---345:R-:W-:Y:S05]  /*6a00*/  CALL.ABS.NOINC R14 ;  /* 0x000000000e007343 */ /* 0x038fea0003c00000 */
.L_x_114:
[----:B------:R-:W1:Y:S01]  /*6a10*/  LDCU.64 UR8, c[0x4][0x80] ;  /* 0x01001000ff0877ac */ /* 0x000e620008000a00 */
[----:B------:R-:W2:Y:S01]  /*6a20*/  LDC.64 R2, c[0x4][R2] ;  /* 0x0100000002027b82 */ /* 0x000ea20000000a00 */
[----:B------:R-:W-:Y:S02]  /*6a30*/  HFMA2 R12, -RZ, RZ, 0, 5.9604644775390625e-08 ;  /* 0x00000001ff0c7431 */ /* 0x000fe400000001ff */
[----:B------:R-:W-:Y:S02]  /*6a40*/  IMAD.MOV.U32 R8, RZ, RZ, 0x70 ;  /* 0x00000070ff087424 */ /* 0x000fe400078e00ff */
[----:B------:R-:W-:Y:S01]  /*6a50*/  IMAD.MOV.U32 R13, RZ, RZ, RZ ;  /* 0x000000ffff0d7224 */ /* 0x000fe200078e00ff */
[----:B------:R-:W3:Y:S01]  /*6a60*/  LDCU.64 UR6, c[0x4][0x88] ;  /* 0x01001100ff0677ac */ /* 0x000ee20008000a00 */
[----:B------:R-:W4:Y:S01]  /*6a70*/  LDCU.64 UR4, c[0x4][0x8] ;  /* 0x01000100ff0477ac */ /* 0x000f220008000a00 */
[----:B-1----:R-:W-:Y:S02]  /*6a80*/  MOV R4, UR8 ;  /* 0x0000000800047c02 */ /* 0x002fe40008000f00 */
[----:B------:R-:W-:Y:S02]  /*6a90*/  MOV R5, UR9 ;  /* 0x0000000900057c02 */ /* 0x000fe40008000f00 */
[----:B---3--:R-:W-:Y:S01]  /*6aa0*/  MOV R7, UR7 ;  /* 0x0000000700077c02 */ /* 0x008fe20008000f00 */
[----:B------:R-:W-:Y:S01]  /*6ab0*/  IMAD.U32 R6, RZ, RZ, UR6 ;  /* 0x00000006ff067e24 */ /* 0x000fe2000f8e00ff */
[----:B----4-:R-:W-:Y:S01]  /*6ac0*/  MOV R11, UR5 ;  /* 0x00000005000b7c02 */ /* 0x010fe20008000f00 */
[----:B------:R-:W-:Y:S02]  /*6ad0*/  IMAD.U32 R10, RZ, RZ, UR4 ;  /* 0x00000004ff0a7e24 */ /* 0x000fe4000f8e00ff */
[----:B------:R-:W-:Y:S07]  /*6ae0*/  LEPC R20, `(.L_x_113) ;  /* 0x000000001014794e */ /* 0x000fee0000000000 */
[----:B--2---:R-:W-:Y:S05]  /*6af0*/  CALL.ABS.NOINC R2 ;  /* 0x0000000002007343 */ /* 0x004fea0003c00000 */
.L_x_113:
[----:B------:R-:W-:Y:S02]  /*6b00*/  R2UR UR6, R66 ;  /* 0x00000000420672ca */ /* 0x000fe400000e0000 */
[----:B------:R-:W-:Y:S02]  /*6b10*/  R2UR UR5, R77 ;  /* 0x000000004d0572ca */ /* 0x000fe400000e0000 */
[----:B------:R-:W-:Y:S02]  /*6b20*/  R2UR UR4, R76 ;  /* 0x000000004c0472ca */ /* 0x000fe400000e0000 */
[----:B------:R-:W-:Y:S02]  /*6b30*/  ISETP.NE.U32.AND P4, PT, R62, RZ, PT ;  /* 0x000000ff3e00720c */ /* 0x000fe40003f85070 */
[----:B------:R-:W-:Y:S02]  /*6b40*/  ISETP.NE.U32.AND P2, PT, RZ, UR54, PT ;  /* 0x00000036ff007c0c */ /* 0x000fe4000bf45070 */
[----:B------:R-:W-:Y:S02]  /*6b50*/  ISETP.NE.AND.EX P4, PT, R63, RZ, PT, P4 ;  /* 0x000000ff3f00720c */ /* 0x000fe40003f85340 */
[----:B------:R-:W-:Y:S01]  /*6b60*/  ISETP.NE.AND.EX P2, PT, RZ, UR55, PT, P2 ;  /* 0x00000037ff007c0c */ /* 0x000fe2000bf45320 */
[----:B------:R-:W-:Y:S02]  /*6b70*/  UISETP.NE.AND UP2, UPT, UR6, URZ, UPT ;  /* 0x000000ff0600728c */ /* 0x000fe4000bf45270 */
[----:B------:R-:W-:Y:S04]  /*6b80*/  UISETP.NE.U32.AND UP0, UPT, UR5, URZ, UPT ;  /* 0x000000ff0500728c */ /* 0x000fe8000bf05070 */
[----:B------:R-:W-:Y:S01]  /*6b90*/  UISETP.NE.AND.EX UP1, UPT, UR4, URZ, UPT, UP0 ;  /* 0x000000ff0400728c */ /* 0x000fe2000bf25300 */
[----:B------:R-:W-:Y:S01]  /*6ba0*/  PLOP3.LUT P1, PT, PT, PT, UP2, 0x80, 0x8 ;  /* 0x000000000008781c */ /* 0x000fe20003f2f028 */
[----:B------:R-:W-:Y:S03]  /*6bb0*/  UPLOP3.LUT UP0, UPT, UPT, UPT, UPT, 0x40, 0x4 ;  /* 0x000000000004789c */ /* 0x000fe60003f0e870 */
[----:B------:R-:W-:Y:S06]  /*6bc0*/  @UP2 UPLOP3.LUT UP0, UPT, UPT, UPT, UP1, 0x80, 0x8 ;  /* 0x000000000008289c */ /* 0x000fec0003f0f010 */
[----:B------:R-:W-:Y:S01]  /*6bd0*/  PLOP3.LUT P0, PT, PT, PT, UP0, 0x80, 0x8 ;  /* 0x000000000008781c */ /* 0x000fe20003f0f008 */
[----:B------:R-:W-:Y:S01]  /*6be0*/  @!UPT UIADD3 URZ, UPT, UPT, URZ, URZ, URZ ;  /* 0x000000fffffff290 */ /* 0x000fe2000fffe0ff */
[----:B------:R-:W-:Y:S11]  /*6bf0*/  BRA.U !UP1, `(.L_x_115) ;  /* 0x0000000109407547 */ /* 0x000ff6000b800000 */
[----:B------:R-:W-:Y:S01]  /*6c00*/  UISETP.NE.U32.AND UP0, UPT, UR54, URZ, UPT ;  /* 0x000000ff3600728c */ /* 0x000fe2000bf05070 */
[----:B------:R-:W-:Y:S01]  /*6c10*/  R2UR UR6, R77 ;  /* 0x000000004d0672ca */ /* 0x000fe200000e0000 */
[----:B------:R-:W2:Y:S01]  /*6c20*/  LDCU.64 UR8, c[0x0][0x358] ;  /* 0x00006b00ff0877ac */ /* 0x000ea20008000a00 */
[----:B------:R-:W-:Y:S02]  /*6c30*/  HFMA2 R27, -RZ, RZ, 0, 5.9604644775390625e-08 ;  /* 0x00000001ff1b7431 */ /* 0x000fe400000001ff */
[----:B-1----:R-:W-:Y:S01]  /*6c40*/  IMAD.MOV.U32 R0, RZ, RZ, 0x1 ;  /* 0x00000001ff007424 */ /* 0x002fe200078e00ff */
[----:B------:R-:W-:Y:S06]  /*6c50*/  UISETP.NE.AND.EX UP0, UPT, UR55, URZ, UPT, UP0 ;  /* 0x000000ff3700728c */ /* 0x000fec000bf05300 */
[----:B------:R-:W-:Y:S05]  /*6c60*/  PLOP3.LUT P3, PT, PT, PT, UP0, 0x80, 0x8 ;  /* 0x000000000008781c */ /* 0x000fea0003f6f008 */
[----:B------:R-:W1:Y:S01]  /*6c70*/  @UP0 LDCU.64 UR4, c[0x0][0x888] ;  /* 0x00011100ff0407ac */ /* 0x000e620008000a00 */
[----:B------:R-:W-:Y:S07]  /*6c80*/  @UP0 UIMAD UR6, UR36, UR6, URZ ;  /* 0x00000006240602a4 */ /* 0x000fee000f8e02ff */
[----:B------:R-:W-:Y:S01]  /*6c90*/  @!P3 PRMT R27, R0, 0x7610, R27 ;  /* 0x00007610001bb816 */ /* 0x000fe2000000001b */
[----:B-1----:R-:W-:Y:S06]  /*6ca0*/  @UP0 UIMAD.WIDE UR4, UR6, 0x4, UR4 ;  /* 0x00000004060408a5 */ /* 0x002fec000f8e0204 */
[----:B------:R-:W-:Y:S02]  /*6cb0*/  IMAD.U32 R2, RZ, RZ, UR4 ;  /* 0x00000004ff027e24 */ /* 0x000fe4000f8e00ff */
[----:B------:R-:W-:Y:S03]  /*6cc0*/  IMAD.U32 R3, RZ, RZ, UR5 ;  /* 0x00000005ff037e24 */ /* 0x000fe6000f8e00ff */
[----:B------:R-:W1:Y:S02]  /*6cd0*/  @!UP0 LDCU UR4, c[0x0][0x880] ;  /* 0x00011000ff0487ac */ /* 0x000e640008000800 */
[----:B--2--5:R2:W5:Y:S02]  /*6ce0*/  @P3 LDG.E R26, desc[UR8][R2.64] ;  /* 0x00000008021a3981 */ /* 0x024564000c1e1900 */
[----:B-12---:R-:W-:Y:S02]  /*6cf0*/  @!P3 MOV R26, UR4 ;  /* 0x00000004001abc02 */ /* 0x006fe40008000f00 */
.L_x_115:
[----:B------:R-:W-:Y:S05]  /*6d00*/  @!P4 BRA `(.L_x_116) ;  /* 0x000000000024c947 */ /* 0x000fea0003800000 */
[----:B------:R-:W-:Y:S01]  /*6d10*/  ISETP.NE.U32.AND P3, PT, R60, RZ, PT ;  /* 0x000000ff3c00720c */ /* 0x000fe20003f65070 */
[----:B------:R-:W2:Y:S03]  /*6d20*/  LDCU.64 UR4, c[0x0][0x358] ;  /* 0x00006b00ff0477ac */ /* 0x000ea60008000a00 */
[----:B------:R-:W-:Y:S11]  /*6d30*/  ISETP.NE.AND.EX P3, PT, R61, RZ, PT, P3 ;  /* 0x000000ff3d00720c */ /* 0x000ff60003f65330 */
[----:B------:R-:W-:Y:S02]  /*6d40*/  @!UPT UIADD3 URZ, UPT, UPT, URZ, URZ, URZ ;  /* 0x000000fffffff290 */ /* 0x000fe4000fffe0ff */
[----:B------:R-:W3:Y:S01]  /*6d50*/  @P3 LDC.64 R2, c[0x0][0x8a8] ;  /* 0x00022a00ff023b82 */ /* 0x000ee20000000a00 */
[----:B-1----:R-:W-:Y:S04]  /*6d60*/  @P3 IMAD R0, R62, UR36, RZ ;  /* 0x000000243e003c24 */ /* 0x002fe8000f8e02ff */
[----:B---3--:R-:W-:Y:S05]  /*6d70*/  @P3 IMAD.WIDE R2, R0, 0x4, R2 ;  /* 0x0000000400023825 */ /* 0x008fea00078e0202 */
[----:B--2--5:R2:W5:Y:S02]  /*6d80*/  @P3 LDG.E R24, desc[UR4][R2.64] ;  /* 0x0000000402183981 */ /* 0x024564000c1e1900 */
[----:B--2---:R-:W3:Y:S02]  /*6d90*/  @!P3 LDC R24, c[0x0][0x8a0] ;  /* 0x00022800ff18bb82 */ /* 0x004ee40000000800 */
.L_x_116:
[----:B-----5:R-:W-:Y:S01]  /*6da0*/  FSETP.NEU.AND P3, PT, R26, RZ, PT ;  /* 0x000000ff1a00720b */ /* 0x020fe20003f6d000 */
[----:B------:R-:W-:Y:S01]  /*6db0*/  ULOP3.LUT UR4, UR52, 0x1, URZ, 0x3c, !UPT ;  /* 0x0000000134047892 */ /* 0x000fe2000f8e3cff */
[----:B------:R-:W-:Y:S01]  /*6dc0*/  SEL R4, RZ, 0xffffffff, P2 ;  /* 0xffffffffff047807 */ /* 0x000fe20001000000 */
[----:B------:R-:W-:Y:S01]  /*6dd0*/  IMAD.U32 R87, RZ, RZ, UR48 ;  /* 0x00000030ff577e24 */ /* 0x000fe2000f8e00ff */
[----:B------:R-:W-:Y:S01]  /*6de0*/  @P1 LOP3.LUT P2, RZ, R27, 0xff, RZ, 0xc0, !PT ;  /* 0x000000ff1bff1812 */ /* 0x000fe2000784c0ff */
[----:B------:R-:W-:Y:S01]  /*6df0*/  IMAD.SHL.U32 R81, R70, 0x10, RZ ;  /* 0x0000001046517824 */ /* 0x000fe200078e00ff */
[----:B------:R-:W-:Y:S01]  /*6e00*/  @P1 SEL R3, RZ, 0xffffffff, P3 ;  /* 0xffffffffff031807 */ /* 0x000fe20001800000 */
[----:B------:R-:W-:Y:S01]  /*6e10*/  IMAD.U32 R88, RZ, RZ, UR4 ;  /* 0x00000004ff587e24 */ /* 0x000fe2000f8e00ff */
[----:B------:R-:W-:Y:S01]  /*6e20*/  LEA R79, R22, UR49, 0x3 ;  /* 0x00000031164f7c11 */ /* 0x000fe2000f8e18ff */
[----:B------:R-:W-:Y:S01]  /*6e30*/  IMAD.SHL.U32 R87, R87, 0x2000, RZ ;  /* 0x0000200057577824 */ /* 0x000fe200078e00ff */
[----:B------:R-:W-:Y:S01]  /*6e40*/  @P0 SEL R3, R4, R3, !P2 ;  /* 0x0000000304030207 */ /* 0x000fe20005000000 */
[----:B------:R-:W-:Y:S01]  /*6e50*/  IMAD.SHL.U32 R80, R69, 0x10, RZ ;  /* 0x0000001045507824 */ /* 0x000fe200078e00ff */
[----:B------:R-:W-:Y:S01]  /*6e60*/  SHF.L.U32 R2, R72, 0x1f, RZ ;  /* 0x0000001f48027819 */ /* 0x000fe200000006ff */
[----:B------:R-:W-:Y:S01]  /*6e70*/  IMAD.IADD R85, R74, 0x1, R87 ;  /* 0x000000014a557824 */ /* 0x000fe200078e0257 */
[----:B------:R-:W-:Y:S01]  /*6e80*/  @P1 LOP3.LUT R3, R3, 0x1, RZ, 0xc0, !PT ;  /* 0x0000000103031812 */ /* 0x000fe200078ec0ff */
[----:B------:R-:W-:Y:S01]  /*6e90*/  BSSY B1, `(.L_x_117) ;  /* 0x0000039000017945 */ /* 0x000fe20003800000 */
[----:B------:R-:W-:Y:S01]  /*6ea0*/  PLOP3.LUT P2, PT, PT, PT, UP1, 0x80, 0x8 ;  /* 0x000000000008781c */ /* 0x000fe20003f4f018 */
[----:B------:R-:W-:Y:S01]  /*6eb0*/  IMAD.IADD R84, R85, 0x1, R81 ;  /* 0x0000000155547824 */ /* 0x000fe200078e0251 */
[----:B------:R-:W-:Y:S01]  /*6ec0*/  ISETP.NE.U32.OR P5, PT, R3, 0x1, !P1 ;  /* 0x000000010300780c */ /* 0x000fe20004fa5470 */
[----:B------:R-:W-:Y:S01]  /*6ed0*/  IMAD.U32 R3, RZ, RZ, UR48 ;  /* 0x00000030ff037e24 */ /* 0x000fe2000f8e00ff */
[----:B------:R-:W-:Y:S01]  /*6ee0*/  LOP3.LUT P4, R67, R27, 0xff, RZ, 0xc0, !PT ;  /* 0x000000ff1b437812 */ /* 0x000fe2000788c0ff */
[----:B------:R-:W-:Y:S01]  /*6ef0*/  IMAD.MOV.U32 R86, RZ, RZ, 0x1 ;  /* 0x00000001ff567424 */ /* 0x000fe200078e00ff */
[----:B------:R-:W-:Y:S01]  /*6f00*/  P2R R78, PR, RZ, 0x20 ;  /* 0x00000020ff4e7803 */ /* 0x000fe20000000000 */
[----:B------:R-:W-:Y:S01]  /*6f10*/  IMAD R25, R22, 0x20, R23 ;  /* 0x0000002016197824 */ /* 0x000fe200078e0217 */
[----:B-1----:R-:W-:Y:S01]  /*6f20*/  LEA R0, R3, UR49, 0x3 ;  /* 0x0000003103007c11 */ /* 0x002fe2000f8e18ff */
[----:B------:R-:W-:Y:S01]  /*6f30*/  IMAD.U32 R89, RZ, RZ, UR48 ;  /* 0x00000030ff597e24 */ /* 0x000fe2000f8e00ff */
[----:B------:R-:W-:Y:S02]  /*6f40*/  SEL R3, RZ, 0xffffffff, P3 ;  /* 0xffffffffff037807 */ /* 0x000fe40001800000 */
[----:B------:R-:W-:Y:S02]  /*6f50*/  CS2R R58, SRZ ;  /* 0x00000000003a7805 */ /* 0x000fe4000001ff00 */
[----:B------:R-:W-:Y:S02]  /*6f60*/  CS2R R56, SRZ ;  /* 0x0000000000387805 */ /* 0x000fe4000001ff00 */
[----:B------:R-:W-:Y:S02]  /*6f70*/  CS2R R54, SRZ ;  /* 0x0000000000367805 */ /* 0x000fe4000001ff00 */
[----:B------:R-:W-:Y:S02]  /*6f80*/  @P2 SEL R3, R4, R3, !P4 ;  /* 0x0000000304032207 */ /* 0x000fe40006000000 */
[----:B------:R-:W-:Y:S02]  /*6f90*/  CS2R R52, SRZ ;  /* 0x0000000000347805 */ /* 0x000fe4000001ff00 */
[----:B------:R-:W-:Y:S02]  /*6fa0*/  @P5 SHF.L.U32 R5, R88, 0x1f, RZ ;  /* 0x0000001f58055819 */ /* 0x000fe400000006ff */
[----:B------:R-:W-:Y:S02]  /*6fb0*/  CS2R R50, SRZ ;  /* 0x0000000000327805 */ /* 0x000fe4000001ff00 */
[----:B------:R-:W-:Y:S02]  /*6fc0*/  LOP3.LUT R3, R3, 0x1, RZ, 0xc0, !PT ;  /* 0x0000000103037812 */ /* 0x000fe400078ec0ff */
[----:B------:R-:W-:Y:S01]  /*6fd0*/  CS2R R48, SRZ ;  /* 0x0000000000307805 */ /* 0x000fe2000001ff00 */
[----:B------:R-:W1:Y:S01]  /*6fe0*/  @P5 SYNCS.PHASECHK.TRANS64.TRYWAIT P1, [R0+URZ+0x100], R5 ;  /* 0x00010005000055a7 */ /* 0x000e6200080211ff */
[----:B------:R-:W-:Y:S02]  /*6ff0*/  CS2R R46, SRZ ;  /* 0x00000000002e7805 */ /* 0x000fe4000001ff00 */
[----:B------:R-:W-:Y:S02]  /*7000*/  ISETP.NE.U32.AND P2, PT, R3, 0x1, PT ;  /* 0x000000010300780c */ /* 0x000fe40003f45070 */
[----:B------:R-:W-:Y:S01]  /*7010*/  CS2R R44, SRZ ;  /* 0x00000000002c7805 */ /* 0x000fe2000001ff00 */
[----:B------:R-:W-:Y:S01]  /*7020*/  IMAD.IADD R83, R85, 0x1, R80 ;  /* 0x0000000155537824 */ /* 0x000fe200078e0250 */
[----:B------:R-:W-:Y:S01]  /*7030*/  P2R R90, PR, RZ, 0x4 ;  /* 0x00000004ff5a7803 */ /* 0x000fe20000000000 */
[----:B------:R-:W-:Y:S01]  /*7040*/  IMAD.IADD R82, R73, 0x1, R84 ;  /* 0x0000000149527824 */ /* 0x000fe200078e0254 */
[----:B------:R2:W4:Y:S01]  /*7050*/  SYNCS.PHASECHK.TRANS64.TRYWAIT P0, [R79+URZ+0x160], R2 ;  /* 0x000160024f0075a7 */ /* 0x00052200080011ff */
[----:B-1----:R-:W-:Y:S01]  /*7060*/  @P5 SEL R86, RZ, 0x1, !P1 ;  /* 0x00000001ff565807 */ /* 0x002fe20004800000 */
[----:B--2---:R-:W-:Y:S06]  /*7070*/  @!P5 BRA `(.L_x_118) ;  /* 0x000000000068d947 */ /* 0x004fec0003800000 */
[----:B------:R-:W-:Y:S01]  /*7080*/  ISETP.NE.AND P1, PT, R86, RZ, PT ;  /* 0x000000ff5600720c */ /* 0x000fe20003f25270 */
[----:B------:R-:W-:Y:S01]  /*7090*/  BSSY B0, `(.L_x_119) ;  /* 0x000000d000007945 */ /* 0x000fe20003800000 */
[----:B------:R-:W-:Y:S02]  /*70a0*/  CS2R R46, SRZ ;  /* 0x00000000002e7805 */ /* 0x000fe4000001ff00 */
[----:B------:R-:W-:Y:S02]  /*70b0*/  CS2R R44, SRZ ;  /* 0x00000000002c7805 */ /* 0x000fe4000001ff00 */
[----:B------:R-:W-:Y:S02]  /*70c0*/  CS2R R50, SRZ ;  /* 0x0000000000327805 */ /* 0x000fe4000001ff00 */
[----:B------:R-:W-:Y:S02]  /*70d0*/  CS2R R48, SRZ ;  /* 0x0000000000307805 */ /* 0x000fe4000001ff00 */
[----:B------:R-:W-:Y:S02]  /*70e0*/  CS2R R54, SRZ ;  /* 0x0000000000367805 */ /* 0x000fe4000001ff00 */
[----:B------:R-:W-:Y:S02]  /*70f0*/  CS2R R52, SRZ ;  /* 0x0000000000347805 */ /* 0x000fe4000001ff00 */
[----:B------:R-:W-:Y:S02]  /*7100*/  CS2R R58, SRZ ;  /* 0x00000000003a7805 */ /* 0x000fe4000001ff00 */
[----:B------:R-:W-:Y:S01]  /*7110*/  CS2R R56, SRZ ;  /* 0x0000000000387805 */ /* 0x000fe2000001ff00 */
[----:B------:R-:W-:Y:S06]  /*7120*/  @P1 BRA `(.L_x_120) ;  /* 0x00000000000c1947 */ /* 0x000fec0003800000 */
[----:B------:R-:W-:Y:S04]  /*7130*/  SHF.L.U32 R3, R88, 0x1f, RZ ;  /* 0x0000001f58037819 */ /* 0x000fe800000006ff */
[----:B------:R-:W1:Y:S02]  /*7140*/  SYNCS.PHASECHK.TRANS64.TRYWAIT P1, [R0+URZ+0x100], R3 ;  /* 0x00010003000075a7 */ /* 0x000e6400080211ff */
[----:B-1----:R-:W-:Y:S05]  /*7150*/  @!P1 BRA `(.L_x_121) ;  /* 0x00000020007c9947 */ /* 0x002fea0003800000 */
.L_x_120:
[----:B------:R-:W-:Y:S05]  /*7160*/  BSYNC B0 ;  /* 0x0000000000007941 */ /* 0x000fea0003800000 */
.L_x_119:
[----:B------:R-:W-:Y:S01]  /*7170*/  ISETP.NE.AND P1, PT, R90, RZ, PT ;  /* 0x000000ff5a00720c */ /* 0x000fe20003f25270 */
[----:B------:R-:W-:Y:S04]  /*7180*/  UIADD3 UR4, UPT, UPT, UR48, 0x1, URZ ;  /* 0x0000000130047890 */ /* 0x000fe8000fffe0ff */
[----:B------:R-:W-:Y:S04]  /*7190*/  UISETP.NE.AND UP0, UPT, UR4, 0x3, UPT ;  /* 0x000000030400788c */ /* 0x000fe8000bf05270 */
[----:B------:R-:W-:Y:S02]  /*71a0*/  USEL UR5, URZ, 0x1, UP0 ;  /* 0x00000001ff057887 */ /* 0x000fe40008000000 */
[----:B------:R-:W-:Y:S02]  /*71b0*/  USEL UR4, UR4, URZ, UP0 ;  /* 0x000000ff04047287 */ /* 0x000fe40008000000 */
[----:B------:R2:W1:Y:S02]  /*71c0*/  @P1 LDS.128 R44, [R85] ;  /* 0x00000000552c1984 */ /* 0x0004640000000c00 */
[----:B------:R-:W-:Y:S02]  /*71d0*/  LOP3.LUT R88, R88, UR5, RZ, 0x3c, !PT ;  /* 0x0000000558587c12 */ /* 0x000fe4000f8e3cff */
[----:B------:R2:W1:Y:S01]  /*71e0*/  @P1 LDS.128 R48, [R84+0x10] ;  /* 0x0000100054301984 */ /* 0x0004620000000c00 */
[----:B------:R-:W-:Y:S03]  /*71f0*/  IMAD.U32 R89, RZ, RZ, UR4 ;  /* 0x00000004ff597e24 */ /* 0x000fe6000f8e00ff */
[----:B------:R2:W1:Y:S04]  /*7200*/  @P1 LDS.128 R52, [R83+0x20] ;  /* 0x0000200053341984 */ /* 0x0004680000000c00 */
[----:B------:R2:W1:Y:S02]  /*7210*/  @P1 LDS.128 R56, [R82+0x10] ;  /* 0x0000100052381984 */ /* 0x0004640000000c00 */
.L_x_118:
[----:B------:R-:W-:Y:S05]  /*7220*/  BSYNC B1 ;  /* 0x0000000000017941 */ /* 0x000fea0003800000 */
.L_x_117:
[----:B-1----:R-:W-:Y:S04]  /*7230*/  SHF.R.U32.HI R3, RZ, 0x15, R25 ;  /* 0x00000015ff037819 */ /* 0x002fe80000011619 */
[----:B------:R-:W-:Y:S01]  /*7240*/  LOP3.LUT P1, RZ, R3, 0x3, R64, 0x48, !PT ;  /* 0x0000000303ff7812 */ /* 0x000fe20007824840 */
[----:B------:R-:W-:Y:S01]  /*7250*/  @!UPT UIADD3 URZ, UPT, UPT, URZ, URZ, URZ ;  /* 0x000000fffffff290 */ /* 0x000fe2000fffe0ff */
[----:B----4-:R-:W-:Y:S11]  /*7260*/  @P0 BRA `(.L_x_122) ;  /* 0x0000000000080947 */ /* 0x010ff60003800000 */
[----:B------:R-:W1:Y:S02]  /*7270*/  SYNCS.PHASECHK.TRANS64.TRYWAIT P0, [R79+URZ+0x160], R2 ;  /* 0x000160024f0075a7 */ /* 0x000e6400080011ff */
[----:B-1----:R-:W-:Y:S05]  /*7280*/  @!P0 BRA `(.L_x_123) ;  /* 0x0000002000448947 */ /* 0x002fea0003800000 */
.L_x_122:
[----:B------:R-:W-:Y:S05]  /*7290*/  @!P1 BRA `(.L_x_124) ;  /* 0x0000000000409947 */ /* 0x000fea0003800000 */
[----:B------:R-:W4:Y:S01]  /*72a0*/  LDCU.64 UR8, c[0x4][0x70] ;  /* 0x01000e00ff0877ac */ /* 0x000f220008000a00 */
[----:B------:R-:W-:Y:S01]  /*72b0*/  MOV R3, 0x0 ;  /* 0x0000000000037802 */ /* 0x000fe20000000f00 */
[----:B------:R-:W-:Y:S02]  /*72c0*/  HFMA2 R12, -RZ, RZ, 0, 5.9604644775390625e-08 ;  /* 0x00000001ff0c7431 */ /* 0x000fe400000001ff */
[----:B------:R-:W-:Y:S02]  /*72d0*/  IMAD.MOV.U32 R8, RZ, RZ, 0x192 ;  /* 0x00000192ff087424 */ /* 0x000fe400078e00ff */
[----:B------:R-:W-:Y:S01]  /*72e0*/  IMAD.MOV.U32 R13, RZ, RZ, RZ ;  /* 0x000000ffff0d7224 */ /* 0x000fe200078e00ff */
[----:B------:R-:W5:Y:S01]  /*72f0*/  LDCU.64 UR6, c[0x4][0x78] ;  /* 0x01000f00ff0677ac */ /* 0x000f620008000a00 */
[----:B-1----:R-:W1:Y:S01]  /*7300*/  LDC.64 R2, c[0x4][R3] ;  /* 0x0100000003027b82 */ /* 0x002e620000000a00 */
[----:B------:R-:W2:Y:S01]  /*7310*/  LDCU.64 UR4, c[0x4][0x10] ;  /* 0x01000200ff0477ac */ /* 0x000ea20008000a00 */
[----:B----4-:R-:W-:Y:S01]  /*7320*/  MOV R5, UR9 ;  /* 0x0000000900057c02 */ /* 0x010fe20008000f00 */
[----:B------:R-:W-:Y:S01]  /*7330*/  IMAD.U32 R4, RZ, RZ, UR8 ;  /* 0x00000008ff047e24 */ /* 0x000fe2000f8e00ff */
[----:B-----5:R-:W-:Y:S01]  /*7340*/  MOV R7, UR7 ;  /* 0x0000000700077c02 */ /* 0x020fe20008000f00 */
[----:B------:R-:W-:Y:S01]  /*7350*/  IMAD.U32 R6, RZ, RZ, UR6 ;  /* 0x00000006ff067e24 */ /* 0x000fe2000f8e00ff */
[----:B--2---:R-:W-:Y:S01]  /*7360*/  MOV R11, UR5 ;  /* 0x00000005000b7c02 */ /* 0x004fe20008000f00 */
[----:B------:R-:W-:Y:S02]  /*7370*/  IMAD.U32 R10, RZ, RZ, UR4 ;  /* 0x00000004ff0a7e24 */ /* 0x000fe4000f8e00ff */
[----:B------:R-:W-:Y:S07]  /*7380*/  LEPC R20, `(.L_x_124) ;  /* 0x000000001014794e */ /* 0x000fee0000000000 */
[----:B-1-3--:R-:W-:Y:S05]  /*7390*/  CALL.ABS.NOINC R2 ;  /* 0x0000000002007343 */ /* 0x00afea0003c00000 */
.L_x_124:
[----:B------:R-:W-:Y:S05]  /*73a0*/  WARPSYNC.ALL ;  /* 0x0000000000007948 */ /* 0x000fea0003800000 */
[----:B------:R-:W-:Y:S01]  /*73b0*/  R2UR UR4, R25 ;  /* 0x00000000190472ca */ /* 0x000fe200000e0000 */
[----:B------:R-:W-:Y:S01]  /*73c0*/  BSSY.RECONVERGENT B0, `(.L_x_125) ;  /* 0x000003d000007945 */ /* 0x000fe20003800200 */
[----:B------:R-:W-:Y:S11]  /*73d0*/  ISETP.NE.AND P0, PT, R75, RZ, PT ;  /* 0x000000ff4b00720c */ /* 0x000ff60003f05270 */
[----:B------:R-:W3:Y:S02]  /*73e0*/  LDTM.x16 R4, tmem[UR4] ;  /* 0x00000004000479ee */ /* 0x000ee40008240000 */
[C---:B---3--:R-:W-:Y:S01]  /*73f0*/  FMUL R3, R24.reuse, R4 ;  /* 0x0000000418037220 */ /* 0x048fe20000400000 */
[C---:B------:R-:W-:Y:S01]  /*7400*/  FMUL R0, R24.reuse, R5 ;  /* 0x0000000518007220 */ /* 0x040fe20000400000 */
[C---:B------:R-:W-:Y:S01]  /*7410*/  FMUL R5, R24.reuse, R6 ;  /* 0x0000000618057220 */ /* 0x040fe20000400000 */
[----:B-1----:R-:W-:Y:S01]  /*7420*/  FMUL R2, R24, R7 ;  /* 0x0000000718027220 */ /* 0x002fe20000400000 */
[----:B------:R-:W-:Y:S01]  /*7430*/  FFMA R28, R26, R44, R3 ;  /* 0x0000002c1a1c7223 */ /* 0x000fe20000000003 */
[----:B------:R-:W-:Y:S01]  /*7440*/  FMUL R7, R24, R8 ;  /* 0x0000000818077220 */ /* 0x000fe20000400000 */
        /* <DEDUP_REMOVED lines=9> */
[----:B------:R1:W-:Y:S01]  /*74e0*/  STS.128 [R85], R28 ;  /* 0x0000001c55007388 */ /* 0x0003e20000000c00 */
        /* <DEDUP_REMOVED lines=8> */
[----:B------:R1:W-:Y:S01]  /*7570*/  STS.128 [R84+0x10], R32 ;  /* 0x0000102054007388 */ /* 0x0003e20000000c00 */
[----:B------:R-:W-:Y:S01]  /*7580*/  FMUL R12, R24, R17 ;  /* 0x00000011180c7220 */ /* 0x000fe20000400000 */
[----:B------:R-:W-:Y:S01]  /*7590*/  FFMA R38, R26, R54, R13 ;  /* 0x000000361a267223 */ /* 0x000fe2000000000d */
[----:B------:R-:W-:Y:S01]  /*75a0*/  FMUL R17, R24, R18 ;  /* 0x0000001218117220 */ /* 0x000fe20000400000 */
[----:B------:R-:W-:Y:S01]  /*75b0*/  FFMA R39, R26, R55, R10 ;  /* 0x000000371a277223 */ /* 0x000fe2000000000a */
[----:B------:R-:W-:Y:S01]  /*75c0*/  FMUL R14, R24, R19 ;  /* 0x00000013180e7220 */ /* 0x000fe20000400000 */
[C---:B------:R-:W-:Y:S01]  /*75d0*/  FFMA R40, R26.reuse, R56, R15 ;  /* 0x000000381a287223 */ /* 0x040fe2000000000f */
[C---:B------:R-:W-:Y:S01]  /*75e0*/  FFMA R41, R26.reuse, R57, R12 ;  /* 0x000000391a297223 */ /* 0x040fe2000000000c */
[C---:B------:R-:W-:Y:S01]  /*75f0*/  FFMA R42, R26.reuse, R58, R17 ;  /* 0x0000003a1a2a7223 */ /* 0x040fe20000000011 */
[----:B------:R1:W-:Y:S01]  /*7600*/  STS.128 [R83+0x20], R36 ;  /* 0x0000202453007388 */ /* 0x0003e20000000c00 */
[----:B------:R-:W-:Y:S05]  /*7610*/  FFMA R43, R26, R59, R14 ;  /* 0x0000003b1a2b7223 */ /* 0x000fea000000000e */
[----:B------:R1:W-:Y:S01]  /*7620*/  STS.128 [R82+0x10], R40 ;  /* 0x0000102852007388 */ /* 0x0003e20000000c00 */
[----:B------:R-:W-:Y:S01]  /*7630*/  @!PT LDS RZ, [RZ] ;  /* 0x00000000fffff984 */ /* 0x000fe20000000800 */
[----:B------:R-:W-:Y:S01]  /*7640*/  @!PT LDS RZ, [RZ] ;  /* 0x00000000fffff984 */ /* 0x000fe20000000800 */
[----:B------:R-:W-:Y:S01]  /*7650*/  @!PT LDS RZ, [RZ] ;  /* 0x00000000fffff984 */ /* 0x000fe20000000800 */
[----:B------:R-:W-:Y:S01]  /*7660*/  @!PT LDS RZ, [RZ] ;  /* 0x00000000fffff984 */ /* 0x000fe20000000800 */
[----:B------:R3:W-:Y:S06]  /*7670*/  MEMBAR.ALL.CTA ;  /* 0x0000000000007992 */ /* 0x0007ec0000008000 */
[----:B---3--:R-:W3:Y:S02]  /*7680*/  FENCE.VIEW.ASYNC.S ;  /* 0x00000000000073c6 */ /* 0x008ee40000000000 */
[----:B---3--:R-:W-:Y:S06]  /*7690*/  BAR.SYNC.DEFER_BLOCKING 0x1, 0x80 ;  /* 0x0042000000007b1d */ /* 0x008fec0000010000 */
[----:B------:R-:W-:Y:S05]  /*76a0*/  @P0 BRA `(.L_x_126) ;  /* 0x0000000000380947 */ /* 0x000fea0003800000 */
[----:B------:R-:W3:Y:S01]  /*76b0*/  LDCU.64 UR6, c[0x0][0x348] ;  /* 0x00006900ff0677ac */ /* 0x000ee20008000a00 */
[----:B------:R-:W-:Y:S01]  /*76c0*/  R2UR UR5, R87 ;  /* 0x00000000570572ca */ /* 0x000fe200000e0000 */
[----:B------:R-:W-:Y:S01]  /*76d0*/  UMOV UR47, UR36 ;  /* 0x00000024002f7c82 */ /* 0x000fe20008000000 */
[----:B------:R-:W-:Y:S01]  /*76e0*/  UIADD3 UR9, UPT, UPT, UR45, 0x20, URZ ;  /* 0x000000202d097890 */ /* 0x000fe2000fffe0ff */
[----:B------:R-:W-:Y:S01]  /*76f0*/  UMOV UR10, UR46 ;  /* 0x0000002e000a7c82 */ /* 0x000fe20008000000 */
[----:B------:R-:W-:Y:S09]  /*7700*/  UMOV UR11, UR36 ;  /* 0x00000024000b7c82 */ /* 0x000ff20008000000 */
[----:B------:R-:W-:Y:S02]  /*7710*/  UIADD3 UR5, UPT, UPT, UR49, UR5, URZ ;  /* 0x0000000531057290 */ /* 0x000fe4000fffe0ff */
[----:B---3--:R-:W-:Y:S02]  /*7720*/  UIADD3 UR4, UP0, UPT, UR6, 0x680, URZ ;  /* 0x0000068006047890 */ /* 0x008fe4000ff1e0ff */
[----:B------:R-:W-:Y:S02]  /*7730*/  UIADD3 UR44, UPT, UPT, UR5, 0x200, URZ ;  /* 0x00000200052c7890 */ /* 0x000fe4000fffe0ff */
[----:B------:R-:W-:Y:S02]  /*7740*/  UIADD3 UR8, UPT, UPT, UR5, 0x1200, URZ ;  /* 0x0000120005087890 */ /* 0x000fe4000fffe0ff */
[----:B------:R-:W-:Y:S09]  /*7750*/  UIADD3.X UR5, UPT, UPT, URZ, UR7, URZ, UP0, !UPT ;  /* 0x00000007ff057290 */ /* 0x000ff200087fe4ff */
[----:B------:R3:W-:Y:S01]  /*7760*/  UTMASTG.3D [UR44], [UR4] ;  /* 0x0000002c040073b5 */ /* 0x0007e20008010000 */
[----:B------:R3:W-:Y:S02]  /*7770*/  UTMASTG.3D [UR8], [UR4] ;  /* 0x00000008040073b5 */ /* 0x0007e40008010000 */
[----:B---3--:R0:W-:Y:S02]  /*7780*/  UTMACMDFLUSH ;  /* 0x00000000000079b7 */ /* 0x0081e40000000000 */
.L_x_126:
[----:B------:R-:W-:Y:S05]  /*7790*/  BSYNC.RECONVERGENT B0 ;  /* 0x0000000000007941 */ /* 0x000fea0003800200 */
.L_x_125:
[----:B------:R-:W-:Y:S01]  /*77a0*/  UIADD3 UR44, UPT, UPT, UR48, 0x1, URZ ;  /* 0x00000001302c7890 */ /* 0x000fe2000fffe0ff */
[----:B------:R-:W-:Y:S03]  /*77b0*/  BSSY.RECONVERGENT B0, `(.L_x_127) ;  /* 0x0000005000007945 */ /* 0x000fe60003800200 */
[----:B------:R-:W-:Y:S04]  /*77c0*/  UISETP.NE.AND UP0, UPT, UR44, 0x3, UPT ;  /* 0x000000032c00788c */ /* 0x000fe8000bf05270 */
[----:B------:R-:W-:Y:S01]  /*77d0*/  USEL UR47, UR44, URZ, UP0 ;  /* 0x000000ff2c2f7287 */ /* 0x000fe20008000000 */
[----:B------:R-:W-:Y:S11]  /*77e0*/  @P0 BRA `(.L_x_128) ;  /* 0x0000000000040947 */ /* 0x000ff60003800000 */
[----:B------:R-:W-:Y:S04]  /*77f0*/  DEPBAR.LE SB0, 0x1 ;  /* 0x000080400000791a */ /* 0x000fe80000000000 */
.L_x_128:
[----:B------:R-:W-:Y:S05]  /*7800*/  BSYNC.RECONVERGENT B0 ;  /* 0x0000000000007941 */ /* 0x000fea0003800200 */
.L_x_127:
[----:B------:R-:W-:Y:S01]  /*7810*/  BAR.SYNC.DEFER_BLOCKING 0x1, 0x80 ;  /* 0x0042000000007b1d */ /* 0x000fe20000010000 */
[----:B------:R-:W-:Y:S01]  /*7820*/  ISETP.NE.AND P1, PT, R78, RZ, PT ;  /* 0x000000ff4e00720c */ /* 0x000fe20003f25270 */
[----:B------:R-:W-:Y:S01]  /*7830*/  UISETP.NE.AND UP0, UPT, UR51, URZ, UPT ;  /* 0x000000ff3300728c */ /* 0x000fe2000bf05270 */
[----:B------:R-:W-:Y:S11]  /*7840*/  LEA R3, R89, UR49, 0x3 ;  /* 0x0000003159037c11 */ /* 0x000ff6000f8e18ff */
[----:B------:R-:W-:Y:S01]  /*7850*/  @P1 SHF.L.U32 R4, R88, 0x1f, RZ ;  /* 0x0000001f58041819 */ /* 0x000fe200000006ff */
[----:B------:R-:W-:Y:S06]  /*7860*/  BRA.U !UP0, `(.L_x_129) ;  /* 0x0000000108247547 */ /* 0x000fec000b800000 */
[----:B------:R-:W3:Y:S01]  /*7870*/  S2R R0, SR_CgaCtaId ;  /* 0x0000000000007919 */ /* 0x000ee20000008800 */
[----:B------:R-:W-:Y:S01]  /*7880*/  IMAD.U32 R2, RZ, RZ, UR50 ;  /* 0x00000032ff027e24 */ /* 0x000fe2000f8e00ff */
[----:B------:R-:W-:Y:S04]  /*7890*/  UIADD3 UR4, UPT, UPT, UR50, 0x1, URZ ;  /* 0x0000000132047890 */ /* 0x000fe8000fffe0ff */
[----:B------:R-:W-:Y:S01]  /*78a0*/  @P1 LEA R2, R2, UR49, 0x3 ;  /* 0x0000003102021c11 */ /* 0x000fe2000f8e18ff */
[----:B------:R-:W-:Y:S04]  /*78b0*/  UISETP.NE.AND UP0, UPT, UR4, 0x3, UPT ;  /* 0x000000030400788c */ /* 0x000fe8000bf05270 */
[----:B------:R-:W-:Y:S01]  /*78c0*/  @P1 VIADD R5, R2, 0x118 ;  /* 0x0000011802051836 */ /* 0x000fe20000000000 */
[----:B------:R-:W-:Y:S04]  /*78d0*/  USEL UR50, UR4, URZ, UP0 ;  /* 0x000000ff04327287 */ /* 0x000fe80008000000 */
[----:B---3--:R-:W-:Y:S04]  /*78e0*/  @P1 PRMT R0, R0, 0x654, R5 ;  /* 0x0000065400001816 */ /* 0x008fe80000000005 */
[----:B------:R3:W-:Y:S04]  /*78f0*/  @P1 SYNCS.ARRIVE.TRANS64.RED.A1T0 RZ, [R0+URZ], RZ ;  /* 0x000000ff00ff19a7 */ /* 0x0007e800081004ff */
.L_x_129:
[----:B------:R-:W4:Y:S01]  /*7900*/  @P1 SYNCS.PHASECHK.TRANS64.TRYWAIT P0, [R3+URZ+0x100], R4 ;  /* 0x00010004030015a7 */ /* 0x000f2200080011ff */
[----:B------:R-:W-:Y:S01]  /*7910*/  BSSY B1, `(.L_x_130) ;  /* 0x0000015000017945 */ /* 0x000fe20003800000 */
[----:B----4-:R-:W-:Y:S03]  /*7920*/  @P1 SEL R86, RZ, 0x1, !P0 ;  /* 0x00000001ff561807 */ /* 0x010fe60004000000 */
[----:B------:R-:W-:Y:S05]  /*7930*/  @!P1 BRA `(.L_x_131) ;  /* 0x0000000000489947 */ /* 0x000fea0003800000 */
[----:B------:R-:W-:Y:S01]  /*7940*/  ISETP.NE.AND P1, PT, R90, RZ, PT ;  /* 0x000000ff5a00720c */ /* 0x000fe20003f25270 */
[----:B------:R-:W-:Y:S01]  /*7950*/  BSSY B0, `(.L_x_132) ;  /* 0x000000a000007945 */ /* 0x000fe20003800000 */
[----:B------:R-:W-:Y:S11]  /*7960*/  ISETP.NE.AND P0, PT, R86, RZ, PT ;  /* 0x000000ff5600720c */ /* 0x000ff60003f05270 */
[----:B------:R-:W-:Y:S04]  /*7970*/  @P1 IMAD R89, R89, 0x2000, R74 ;  /* 0x0000200059591824 */ /* 0x000fe800078e024a */
[----:B------:R-:W-:Y:S01]  /*7980*/  @P1 IMAD.IADD R4, R81, 0x1, R89 ;  /* 0x0000000151041824 */ /* 0x000fe200078e0259 */
[----:B------:R-:W-:Y:S03]  /*7990*/  @P1 IADD3 R2, PT, PT, R80, R89, RZ ;  /* 0x0000005950021210 */ /* 0x000fe60007ffe0ff */
[----:B---3--:R-:W-:Y:S01]  /*79a0*/  @P1 IMAD.IADD R0, R73, 0x1, R4 ;  /* 0x0000000149001824 */ /* 0x008fe200078e0204 */
[----:B------:R-:W-:Y:S06]  /*79b0*/  @P0 BRA `(.L_x_133) ;  /* 0x00000000000c0947 */ /* 0x000fec0003800000 */
[----:B------:R-:W-:Y:S04]  /*79c0*/  SHF.L.U32 R88, R88, 0x1f, RZ ;  /* 0x0000001f58587819 */ /* 0x000fe800000006ff */
[----:B------:R-:W3:Y:S02]  /*79d0*/  SYNCS.PHASECHK.TRANS64.TRYWAIT P0, [R3+URZ+0x100], R88 ;  /* 0x00010058030075a7 */ /* 0x000ee400080011ff */
[----:B---3--:R-:W-:Y:S05]  /*79e0*/  @!P0 BRA `(.L_x_134) ;  /* 0x0000001800808947 */ /* 0x008fea0003800000 */
.L_x_133:
[----:B------:R-:W-:Y:S05]  /*79f0*/  BSYNC B0 ;  /* 0x0000000000007941 */ /* 0x000fea0003800000 */
.L_x_132:
[----:B------:R-:W-:Y:S11]  /*7a00*/  ISETP.NE.AND P0, PT, R90, RZ, PT ;  /* 0x000000ff5a00720c */ /* 0x000ff60003f05270 */
[----:B------:R-:W-:Y:S02]  /*7a10*/  @!UPT UIADD3 URZ, UPT, UPT, URZ, URZ, URZ ;  /* 0x000000fffffff290 */ /* 0x000fe4000fffe0ff */
[----:B------:R4:W1:Y:S04]  /*7a20*/  @P0 LDS.128 R44, [R89] ;  /* 0x00000000592c0984 */ /* 0x0008680000000c00 */
[----:B------:R4:W1:Y:S04]  /*7a30*/  @P0 LDS.128 R52, [R2+0x20] ;  /* 0x0000200002340984 */ /* 0x0008680000000c00 */
[----:B------:R4:W1:Y:S04]  /*7a40*/  @P0 LDS.128 R48, [R4+0x10] ;  /* 0x0000100004300984 */ /* 0x0008680000000c00 */
[----:B------:R4:W1:Y:S02]  /*7a50*/  @P0 LDS.128 R56, [R0+0x10] ;  /* 0x0000100000380984 */ /* 0x0008640000000c00 */
.L_x_131:
[----:B------:R-:W-:Y:S05]  /*7a60*/  BSYNC B1 ;  /* 0x0000000000017941 */ /* 0x000fea0003800000 */
.L_x_130:
[----:B---3--:R-:W-:Y:S05]  /*7a70*/  VIADD R3, R25, 0x10 ;  /* 0x0000001019037836 */ /* 0x008fea0000000000 */
[----:B------:R-:W-:Y:S04]  /*7a80*/  SHF.R.U32.HI R3, RZ, 0x15, R3 ;  /* 0x00000015ff037819 */ /* 0x000fe80000011603 */
[----:B------:R-:W-:Y:S11]  /*7a90*/  LOP3.LUT P0, RZ, R3, 0x3, R64, 0x48, !PT ;  /* 0x0000000303ff7812 */ /* 0x000ff60007804840 */
[----:B------:R-:W-:Y:S02]  /*7aa0*/  @!UPT UIADD3 URZ, UPT, UPT, URZ, URZ, URZ ;  /* 0x000000fffffff290 */ /* 0x000fe4000fffe0ff */
[----:B------:R-:W-:Y:S05]  /*7ab0*/  @!P0 BRA `(.L_x_135) ;  /* 0x0000000000408947 */ /* 0x000fea0003800000 */
[----:B------:R-:W3:Y:S01]  /*7ac0*/  LDCU.64 UR8, c[0x4][0x70] ;  /* 0x01000e00ff0877ac */ /* 0x000ee20008000a00 */
[----:B------:R-:W-:Y:S01]  /*7ad0*/  MOV R3, 0x0 ;  /* 0x0000000000037802 */ /* 0x000fe20000000f00 */
[----:B------:R-:W-:Y:S02]  /*7ae0*/  HFMA2 R12, -RZ, RZ, 0, 5.9604644775390625e-08 ;  /* 0x00000001ff0c7431 */ /* 0x000fe400000001ff */
[----:B------:R-:W-:Y:S02]  /*7af0*/  IMAD.MOV.U32 R8, RZ, RZ, 0x192 ;  /* 0x00000192ff087424 */ /* 0x000fe400078e00ff */
[----:B------:R-:W-:Y:S01]  /*7b00*/  IMAD.MOV.U32 R13, RZ, RZ, RZ ;  /* 0x000000ffff0d7224 */ /* 0x000fe200078e00ff */
[----:B------:R-:W5:Y:S01]  /*7b10*/  LDCU.64 UR6, c[0x4][0x78] ;  /* 0x01000f00ff0677ac */ /* 0x000f620008000a00 */
[----:B----4-:R-:W4:Y:S01]  /*7b20*/  LDC.64 R2, c[0x4][R3] ;  /* 0x0100000003027b82 */ /* 0x010f220000000a00 */
[----:B------:R-:W2:Y:S01]  /*7b30*/  LDCU.64 UR4, c[0x4][0x10] ;  /* 0x01000200ff0477ac */ /* 0x000ea20008000a00 */
[----:B---3--:R-:W-:Y:S01]  /*7b40*/  MOV R5, UR9 ;  /* 0x0000000900057c02 */ /* 0x008fe20008000f00 */
[----:B------:R-:W-:Y:S01]  /*7b50*/  IMAD.U32 R4, RZ, RZ, UR8 ;  /* 0x00000008ff047e24 */ /* 0x000fe2000f8e00ff */
[----:B-----5:R-:W-:Y:S01]  /*7b60*/  MOV R7, UR7 ;  /* 0x0000000700077c02 */ /* 0x020fe20008000f00 */
[----:B------:R-:W-:Y:S01]  /*7b70*/  IMAD.U32 R6, RZ, RZ, UR6 ;  /* 0x00000006ff067e24 */ /* 0x000fe2000f8e00ff */
[----:B--2---:R-:W-:Y:S01]  /*7b80*/  MOV R11, UR5 ;  /* 0x00000005000b7c02 */ /* 0x004fe20008000f00 */
[----:B------:R-:W-:Y:S02]  /*7b90*/  IMAD.U32 R10, RZ, RZ, UR4 ;  /* 0x00000004ff0a7e24 */ /* 0x000fe4000f8e00ff */
[----:B------:R-:W-:Y:S07]  /*7ba0*/  LEPC R20, `(.L_x_135) ;  /* 0x000000001014794e */ /* 0x000fee0000000000 */
[----:B-1--4-:R-:W-:Y:S05]  /*7bb0*/  CALL.ABS.NOINC R2 ;  /* 0x0000000002007343 */ /* 0x012fea0003c00000 */
.L_x_135:
[----:B------:R-:W-:Y:S01]  /*7bc0*/  ISETP.NE.AND P0, PT, R75, RZ, PT ;  /* 0x000000ff4b00720c */ /* 0x000fe20003f05270 */
[----:B------:R-:W-:Y:S05]  /*7bd0*/  WARPSYNC.ALL ;  /* 0x0000000000007948 */ /* 0x000fea0003800000 */
[----:B------:R-:W-:Y:S01]  /*7be0*/  R2UR UR4, R25 ;  /* 0x00000000190472ca */ /* 0x000fe200000e0000 */
[----:B------:R-:W-:Y:S01]  /*7bf0*/  USHF.L.U32 UR6, UR47, 0xd, URZ ;  /* 0x0000000d2f067899 */ /* 0x000fe200080006ff */
[----:B------:R-:W-:Y:S01]  /*7c00*/  IADD3 R79, PT, PT, R79, 0x180, RZ ;  /* 0x000001804f4f7810 */ /* 0x000fe20007ffe0ff */
[----:B------:R-:W-:Y:S03]  /*7c10*/  BSSY.RECONVERGENT B0, `(.L_x_136) ;  /* 0x0000044000007945 */ /* 0x000fe60003800200 */
[----:B------:R-:W-:Y:S02]  /*7c20*/  LOP3.LUT R79, R79, 0xfefffff8, RZ, 0xc0, !PT ;  /* 0xfefffff84f4f7812 */ /* 0x000fe400078ec0ff */
[----:B------:R-:W-:Y:S04]  /*7c30*/  IADD3 R21, PT, PT, R74, UR6, RZ ;  /* 0x000000064a157c10 */ /* 0x000fe8000fffe0ff */
[-C--:B------:R-:W-:Y:S01]  /*7c40*/  IADD3 R20, PT, PT, R81, R21.reuse, RZ ;  /* 0x0000001551147210 */ /* 0x080fe20007ffe0ff */
[----:B----4-:R-:W3:Y:S01]  /*7c50*/  LDTM.x16 R4, tmem[UR4+0x10] ;  /* 0x00001004000479ee */ /* 0x010ee20008240000 */
[----:B------:R-:W-:Y:S01]  /*7c60*/  NOP ;  /* 0x0000000000007918 */ /* 0x000fe20000000000 */
[----:B---3--:R3:W-:Y:S01]  /*7c70*/  SYNCS.ARRIVE.TRANS64.RED.A1T0 RZ, [R79+URZ], RZ ;  /* 0x000000ff4fff79a7 */ /* 0x0087e200081004ff */
[----:B------:R-:W-:Y:S02]  /*7c80*/  IADD3 R80, PT, PT, R80, R21, RZ ;  /* 0x0000001550507210 */ /* 0x000fe40007ffe0ff */
[----:B------:R-:W-:Y:S01]  /*7c90*/  IADD3 R21, PT, PT, R73, R20, RZ ;  /* 0x0000001449157210 */ /* 0x000fe20007ffe0ff */
[C---:B------:R-:W-:Y:S01]  /*7ca0*/  FMUL R3, R24.reuse, R4 ;  /* 0x0000000418037220 */ /* 0x040fe20000400000 */
[C---:B------:R-:W-:Y:S01]  /*7cb0*/  FMUL R0, R24.reuse, R5 ;  /* 0x0000000518007220 */ /* 0x040fe20000400000 */
[C---:B------:R-:W-:Y:S01]  /*7cc0*/  FMUL R5, R24.reuse, R6 ;  /* 0x0000000618057220 */ /* 0x040fe20000400000 */
[----:B------:R-:W-:Y:S01]  /*7cd0*/  FMUL R2, R24, R7 ;  /* 0x0000000718027220 */ /* 0x000fe20000400000 */
[----:B-1----:R-:W-:Y:S01]  /*7ce0*/  FFMA R28, R26, R44, R3 ;  /* 0x0000002c1a1c7223 */ /* 0x002fe20000000003 */
        /* <DEDUP_REMOVED lines=10> */
[----:B------:R3:W-:Y:S01]  /*7d90*/  STS.128 [R74+UR6], R28 ;  /* 0x0000001c4a007988 */ /* 0x0007e20008000c06 */
        /* <DEDUP_REMOVED lines=25> */
[----:B-1----:R-:W1:Y:S02]  /*7f30*/  FENCE.VIEW.ASYNC.S ;  /* 0x00000000000073c6 */ /* 0x002e640000000000 */
[----:B-1----:R-:W-:Y:S06]  /*7f40*/  BAR.SYNC.DEFER_BLOCKING 0x1, 0x80 ;  /* 0x0042000000007b1d */ /* 0x002fec0000010000 */
[----:B------:R-:W-:Y:S05]  /*7f50*/  @P0 BRA `(.L_x_137) ;  /* 0x00000000003c0947 */ /* 0x000fea0003800000 */
[----:B------:R-:W1:Y:S01]  /*7f60*/  LDCU.64 UR10, c[0x0][0x348] ;  /* 0x00006900ff0a77ac */ /* 0x000e620008000a00 */
[----:B------:R-:W-:Y:S02]  /*7f70*/  UIADD3 UR5, UPT, UPT, UR49, UR6, URZ ;  /* 0x0000000631057290 */ /* 0x000fe4000fffe0ff */
[----:B------:R-:W-:Y:S02]  /*7f80*/  UIADD3 UR13, UPT, UPT, UR45, 0x10, URZ ;  /* 0x000000102d0d7890 */ /* 0x000fe4000fffe0ff */
[----:B------:R-:W-:Y:S02]  /*7f90*/  UIADD3 UR12, UPT, UPT, UR5, 0x200, URZ ;  /* 0x00000200050c7890 */ /* 0x000fe4000fffe0ff */
[----:B------:R-:W-:Y:S01]  /*7fa0*/  UIADD3 UR8, UPT, UPT, UR5, 0x1200, URZ ;  /* 0x0000120005087890 */ /* 0x000fe2000fffe0ff */
[----:B------:R-:W-:Y:S01]  /*7fb0*/  UMOV UR14, UR46 ;  /* 0x0000002e000e7c82 */ /* 0x000fe20008000000 */
[----:B------:R-:W-:Y:S01]  /*7fc0*/  UMOV UR15, UR36 ;  /* 0x00000024000f7c82 */ /* 0x000fe20008000000 */
[----:B------:R-:W-:Y:S02]  /*7fd0*/  UIADD3 UR9, UPT, UPT, UR45, 0x30, URZ ;  /* 0x000000302d097890 */ /* 0x000fe4000fffe0ff */
[----:B-1----:R-:W-:Y:S03]  /*7fe0*/  UIADD3 UR4, UP0, UPT, UR10, 0x680, URZ ;  /* 0x000006800a047890 */ /* 0x002fe6000ff1e0ff */
[----:B------:R-:W-:Y:S01]  /*7ff0*/  UMOV UR10, UR46 ;  /* 0x0000002e000a7c82 */ /* 0x000fe20008000000 */
[----:B------:R-:W-:Y:S03]  /*8000*/  UIADD3.X UR5, UPT, UPT, URZ, UR11, URZ, UP0, !UPT ;  /* 0x0000000bff057290 */ /* 0x000fe600087fe4ff */
[----:B------:R-:W-:Y:S06]  /*8010*/  UMOV UR11, UR36 ;  /* 0x00000024000b7c82 */ /* 0x000fec0008000000 */
[----:B------:R1:W-:Y:S01]  /*8020*/  UTMASTG.3D [UR12], [UR4] ;  /* 0x0000000c040073b5 */ /* 0x0003e20008010000 */
[----:B------:R1:W-:Y:S02]  /*8030*/  UTMASTG.3D [UR8], [UR4] ;  /* 0x00000008040073b5 */ /* 0x0003e40008010000 */
[----:B-1----:R0:W-:Y:S02]  /*8040*/  UTMACMDFLUSH ;  /* 0x00000000000079b7 */ /* 0x0021e40000000000 */
.L_x_137:
[----:B------:R-:W-:Y:S05]  /*8050*/  BSYNC.RECONVERGENT B0 ;  /* 0x0000000000007941 */ /* 0x000fea0003800200 */
.L_x_136:
[----:B------:R-:W-:Y:S01]  /*8060*/  UIADD3 UR4, UPT, UPT, UR47, 0x1, URZ ;  /* 0x000000012f047890 */ /* 0x000fe2000fffe0ff */
[----:B------:R-:W-:Y:S03]  /*8070*/  BSSY.RECONVERGENT B0, `(.L_x_138) ;  /* 0x0000008000007945 */ /* 0x000fe60003800200 */
[----:B------:R-:W-:Y:S04]  /*8080*/  UISETP.NE.AND UP0, UPT, UR4, 0x3, UPT ;  /* 0x000000030400788c */ /* 0x000fe8000bf05270 */
[----:B------:R-:W-:Y:S02]  /*8090*/  UISETP.EQ.XOR UP1, UPT, UR44, 0x3, !UP0 ;  /* 0x000000032c00788c */ /* 0x000fe4000c722a70 */
[----:B------:R-:W-:Y:S02]  /*80a0*/  USEL UR48, UR4, URZ, UP0 ;  /* 0x000000ff04307287 */ /* 0x000fe40008000000 */
[----:B------:R-:W-:Y:S04]  /*80b0*/  USEL UR5, URZ, 0x1, !UP1 ;  /* 0x00000001ff057887 */ /* 0x000fe8000c800000 */
[----:B------:R-:W-:Y:S01]  /*80c0*/  ULOP3.LUT UR52, UR52, UR5, URZ, 0x3c, !UPT ;  /* 0x0000000534347292 */ /* 0x000fe2000f8e3cff */
[----:B------:R-:W-:Y:S11]  /*80d0*/  @P0 BRA `(.L_x_139) ;  /* 0x0000000000040947 */ /* 0x000ff60003800000 */
[----:B------:R-:W-:Y:S04]  /*80e0*/  DEPBAR.LE SB0, 0x1 ;  /* 0x000080400000791a */ /* 0x000fe80000000000 */
.L_x_139:
[----:B------:R-:W-:Y:S05]  /*80f0*/  BSYNC.RECONVERGENT B0 ;  /* 0x0000000000007941 */ /* 0x000fea0003800200 */
.L_x_138:
[----:B------:R-:W-:Y:S01]  /*8100*/  BAR.SYNC.DEFER_BLOCKING 0x1, 0x80 ;  /* 0x0042000000007b1d */ /* 0x000fe20000010000 */
[----:B------:R-:W-:Y:S01]  /*8110*/  UISETP.NE.AND UP0, UPT, UR51, -0x2, UPT ;  /* 0xfffffffe3300788c */ /* 0x000fe2000bf05270 */
[----:B------:R-:W-:Y:S08]  /*8120*/  IADD3 R0, PT, PT, R22, 0x1, RZ ;  /* 0x0000000116007810 */ /* 0x000ff00007ffe0ff */
[----:B------:R-:W-:Y:S05]  /*8130*/  BRA.U !UP0, `(.L_x_140) ;  /* 0x0000000108287547 */ /* 0x000fea000b800000 */
[----:B------:R-:W1:Y:S01]  /*8140*/  S2R R2, SR_CgaCtaId ;  /* 0x0000000000027919 */ /* 0x000e620000008800 */
[----:B------:R-:W-:Y:S01]  /*8150*/  ISETP.NE.AND P0, PT, R78, RZ, PT ;  /* 0x000000ff4e00720c */ /* 0x000fe20003f05270 */
[----:B------:R-:W-:Y:S01]  /*8160*/  IMAD.U32 R3, RZ, RZ, UR50 ;  /* 0x00000032ff037e24 */ /* 0x000fe2000f8e00ff */
[----:B------:R-:W-:Y:S04]  /*8170*/  UIADD3 UR4, UPT, UPT, UR50, 0x1, URZ ;  /* 0x0000000132047890 */ /* 0x000fe8000fffe0ff */
[----:B------:R-:W-:Y:S04]  /*8180*/  UISETP.NE.AND UP0, UPT, UR4, 0x3, UPT ;  /* 0x000000030400788c */ /* 0x000fe8000bf05270 */
[----:B------:R-:W-:Y:S03]  /*8190*/  USEL UR50, UR4, URZ, UP0 ;  /* 0x000000ff04327287 */ /* 0x000fe60008000000 */
[----:B------:R-:W-:Y:S05]  /*81a0*/  @P0 LEA R3, R3, UR49, 0x3 ;  /* 0x0000003103030c11 */ /* 0x000fea000f8e18ff */
[----:B------:R-:W-:Y:S05]  /*81b0*/  @P0 VIADD R3, R3, 0x118 ;  /* 0x0000011803030836 */ /* 0x000fea0000000000 */
[----:B-1----:R-:W-:Y:S04]  /*81c0*/  @P0 PRMT R2, R2, 0x654, R3 ;  /* 0x0000065402020816 */ /* 0x002fe80000000003 */
[----:B------:R1:W-:Y:S03]  /*81d0*/  @P0 SYNCS.ARRIVE.TRANS64.RED.A1T0 RZ, [R2+URZ], RZ ;  /* 0x000000ff02ff09a7 */ /* 0x0003e600081004ff */
.L_x_140:
[----:B------:R-:W-:Y:S01]  /*81e0*/  R2UR UR4, R65 ;  /* 0x00000000410472ca */ /* 0x000fe200000e0000 */
[----:B------:R-:W-:Y:S01]  /*81f0*/  UISETP.NE.AND UP0, UPT, UR62, URZ, UPT ;  /* 0x000000ff3e00728c */ /* 0x000fe2000bf05270 */
[----:B------:R-:W-:Y:S01]  /*8200*/  ISETP.NE.AND P0, PT, R68, 0x2, PT ;  /* 0x000000024400780c */ /* 0x000fe20003f05270 */
[----:B------:R-:W-:Y:S01]  /*8210*/  UIADD3 UR32, UPT, UPT, UR38, UR63, URZ ;  /* 0x0000003f26207290 */ /* 0x000fe2000fffe0ff */
[----:B------:R-:W-:Y:S01]  /*8220*/  ISETP.NE.AND P1, PT, R0, 0x4, PT ;  /* 0x000000040000780c */ /* 0x000fe20003f25270 */
[----:B------:R-:W-:Y:S01]  /*8230*/  UIADD3 UR51, UPT, UPT, UR51, 0x2, URZ ;  /* 0x0000000233337890 */ /* 0x000fe2000fffe0ff */
[----:B-1----:R-:W-:Y:S01]  /*8240*/  SEL R2, RZ, 0x1, P0 ;  /* 0x00000001ff027807 */ /* 0x002fe20000000000 */
[----:B------:R-:W-:Y:S01]  /*8250*/  UMOV UR36, UR61 ;  /* 0x0000003d00247c82 */ /* 0x000fe20008000000 */
[----:B------:R-:W-:Y:S02]  /*8260*/  SEL R3, RZ, 0x1, P1 ;  /* 0x00000001ff037807 */ /* 0x000fe40000800000 */
[----:B------:R-:W-:Y:S02]  /*8270*/  LOP3.LUT R71, R71, R2, RZ, 0x3c, !PT ;  /* 0x0000000247477212 */ /* 0x000fe400078e3cff */
[----:B------:R-:W-:Y:S01]  /*8280*/  LOP3.LUT R72, R72, R3, RZ, 0x3c, !PT ;  /* 0x0000000348487212 */ /* 0x000fe200078e3cff */
[----:B------:R-:W-:Y:S01]  /*8290*/  UIADD3 UR33, UPT, UPT, UR37, UR4, URZ ;  /* 0x0000000425217290 */ /* 0x000fe2000fffe0ff */
[----:B------:R-:W-:Y:S02]  /*82a0*/  SEL R68, R68, RZ, P0 ;  /* 0x000000ff44447207 */ /* 0x000fe40000000000 */
[----:B------:R-:W-:Y:S01]  /*82b0*/  SEL R22, R0, RZ, P1 ;  /* 0x000000ff00167207 */ /* 0x000fe20000800000 */
[----:B------:R-:W-:Y:S08]  /*82c0*/  BRA.U UP0, `(.L_x_141) ;  /* 0xffffffdd00e47547 */ /* 0x000ff0000b83ffff */
[----:B------:R-:W-:-:S13]  /*82d0*/  R2UR UR4, R66 ;  /* 0x00000000420472ca */ /* 0x000fda00000e0000 */
[----:B------:R-:W-:-:S09]  /*82e0*/  UISETP.NE.AND UP0, UPT, UR4, URZ, UPT ;  /* 0x000000ff0400728c */ /* 0x000fd2000bf05270 */
[----:B------:R-:W-:Y:S05]  /*82f0*/  BRA.U !UP0, `(.L_x_142) ;  /* 0x0000000108487547 */ /* 0x000fea000b800000 */
[----:B------:R-:W1:Y:S02]  /*8300*/  LDCU.64 UR4, c[0x0][0x890] ;  /* 0x00011200ff0477ac */ /* 0x000e640008000a00 */
[----:B-1----:R-:W-:-:S04]  /*8310*/  UISETP.NE.U32.AND UP0, UPT, UR4, URZ, UPT ;  /* 0x000000ff0400728c */ /* 0x002fc8000bf05070 */
[----:B------:R-:W-:-:S09]  /*8320*/  UISETP.NE.AND.EX UP0, UPT, UR5, URZ, UPT, UP0 ;  /* 0x000000ff0500728c */ /* 0x000fd2000bf05300 */
[----:B------:R-:W-:Y:S05]  /*8330*/  BRA.U UP0, `(.L_x_143) ;  /* 0x00000001000c7547 */ /* 0x000fea000b800000 */
[----:B------:R-:W-:-:S13]  /*8340*/  FSETP.NEU.AND P0, PT, R26, RZ, PT ;  /* 0x000000ff1a00720b */ /* 0x000fda0003f0d000 */
[----:B------:R-:W-:Y:S05]  /*8350*/  @!P0 EXIT ;  /* 0x000000000000894d */ /* 0x000fea0003800000 */
[----:B------:R-:W-:Y:S05]  /*8360*/  BRA `(.L_x_142) ;  /* 0x00000000002c7947 */ /* 0x000fea0003800000 */
.L_x_143:
[----:B------:R-:W-:Y:S01]  /*8370*/  ISETP.NE.AND P0, PT, R67, RZ, PT ;  /* 0x000000ff4300720c */ /* 0x000fe20003f05270 */
[----:B------:R-:W-:-:S12]  /*8380*/  BSSY.RECONVERGENT B0, `(.L_x_142) ;  /* 0x0000009000007945 */ /* 0x000fd80003800200 */
[----:B------:R-:W-:Y:S05]  /*8390*/  @P0 BRA `(.L_x_144) ;  /* 0x0000000000140947 */ /* 0x000fea0003800000 */
[----:B------:R-:W1:Y:S02]  /*83a0*/  LDCU.64 UR4, c[0x0][0x888] ;  /* 0x00011100ff0477ac */ /* 0x000e640008000a00 */
[----:B-1----:R-:W-:-:S04]  /*83b0*/  ISETP.NE.U32.AND P0, PT, RZ, UR4, PT ;  /* 0x00000004ff007c0c */ /* 0x002fc8000bf05070 */
[----:B------:R-:W-:-:S13]  /*83c0*/  ISETP.NE.AND.EX P0, PT, RZ, UR5, PT, P0 ;  /* 0x00000005ff007c0c */ /* 0x000fda000bf05300 */
[----:B------:R-:W-:Y:S05]  /*83d0*/  @!P0 EXIT ;  /* 0x000000000000894d */ /* 0x000fea0003800000 */
[----:B------:R-:W-:Y:S05]  /*83e0*/  BRA `(.L_x_145) ;  /* 0x0000000000087947 */ /* 0x000fea0003800000 */
.L_x_144:
[----:B------:R-:W-:-:S13]  /*83f0*/  FSETP.NEU.AND P0, PT, R26, RZ, PT ;  /* 0x000000ff1a00720b */ /* 0x000fda0003f0d000 */
[----:B------:R-:W-:Y:S05]  /*8400*/  @!P0 EXIT ;  /* 0x000000000000894d */ /* 0x000fea0003800000 */
.L_x_145:
[----:B------:R-:W-:Y:S05]  /*8410*/  BSYNC.RECONVERGENT B0 ;  /* 0x0000000000007941 */ /* 0x000fea0003800200 */
.L_x_142:
[----:B------:R-:W1:Y:S01]  /*8420*/  S2UR UR5, SR_CgaCtaId ;  /* 0x00000000000579c3 */ /* 0x000e620000008800 */
[----:B------:R-:W-:Y:S01]  /*8430*/  ULEA UR4, UR50, UR49, 0x3 ;  /* 0x0000003132047291 */ /* 0x000fe2000f8e18ff */
[----:B------:R-:W-:-:S04]  /*8440*/  DEPBAR.LE SB0, 0x0 ;  /* 0x000080000000791a */ /* 0x000fc80000000000 */
[----:B------:R-:W-:-:S04]  /*8450*/  UIADD3 UR4, UPT, UPT, UR4, 0x118, URZ ;  /* 0x0000011804047890 */ /* 0x000fc8000fffe0ff */
[----:B-1----:R-:W-:-:S09]  /*8460*/  UPRMT UR4, UR5, 0x654, UR4 ;  /* 0x0000065405047896 */ /* 0x002fd20008000004 */
[----:B------:R-:W-:Y:S01]  /*8470*/  SYNCS.ARRIVE.TRANS64.RED.A1T0 RZ, [UR4], RZ ;  /* 0x000000ffffff79a7 */ /* 0x000fe20008100404 */
[----:B------:R-:W-:Y:S05]  /*8480*/  EXIT ;  /* 0x000000000000794d */ /* 0x000fea0003800000 */
.L_x_25:
[----:B-1----:R1:W3:Y:S02]  /*8490*/  SYNCS.PHASECHK.TRANS64.TRYWAIT P0, [R0+URZ+0x1b0], R3 ;  /* 0x0001b003000075a7 */ /* 0x0022e400080011ff */
[----:B---3--:R-:W-:Y:S05]  /*84a0*/  @!P0 NANOSLEEP.SYNCS 0x989680 ;  /* 0x009896800000895d */ /* 0x008fea0003900000 */
[----:B------:R-:W3:Y:S02]  /*84b0*/  @!P0 SYNCS.PHASECHK.TRANS64 P0, [R0+URZ+0x1b0], R3 ;  /* 0x0001b003000085a7 */ /* 0x000ee400080010ff */
[----:B---3--:R-:W-:Y:S05]  /*84c0*/  @!P0 BRA `(.L_x_25) ;  /* 0xfffffffc00f08947 */ /* 0x008fea000383ffff */
[----:B------:R-:W-:Y:S05]  /*84d0*/  BRA `(.L_x_146) ;  /* 0xffffff9800047947 */ /* 0x000fea000383ffff */
.L_x_28:
[----:B-1----:R-:W-:-:S07]  /*84e0*/  MOV R0, UR33 ;  /* 0x0000002100007c02 */ /* 0x002fce0008000f00 */
.L_x_147:
[----:B-1----:R1:W3:Y:S02]  /*84f0*/  SYNCS.PHASECHK.TRANS64.TRYWAIT P0, [R0+URZ+0x80], R3 ;  /* 0x00008003000075a7 */ /* 0x0022e400080011ff */
[----:B---3--:R-:W-:Y:S05]  /*8500*/  @!P0 NANOSLEEP.SYNCS 0x989680 ;  /* 0x009896800000895d */ /* 0x008fea0003900000 */
[----:B------:R-:W3:Y:S02]  /*8510*/  @!P0 SYNCS.PHASECHK.TRANS64 P0, [R0+URZ+0x80], R3 ;  /* 0x00008003000085a7 */ /* 0x000ee400080010ff */
[----:B---3--:R-:W-:Y:S05]  /*8520*/  @!P0 BRA `(.L_x_147) ;  /* 0xfffffffc00f08947 */ /* 0x008fea000383ffff */
[----:B------:R-:W-:Y:S05]  /*8530*/  BRA `(.L_x_27) ;  /* 0xffffff9800547947 */ /* 0x000fea000383ffff */
.L_x_35:
[----:B-1----:R-:W-:-:S07]  /*8540*/  MOV R0, UR9 ;  /* 0x0000000900007c02 */ /* 0x002fce0008000f00 */
.L_x_148:
[----:B-1----:R1:W3:Y:S02]  /*8550*/  SYNCS.PHASECHK.TRANS64.TRYWAIT P0, [R0+URZ+0x80], R3 ;  /* 0x00008003000075a7 */ /* 0x0022e400080011ff */
[----:B---3--:R-:W-:Y:S05]  /*8560*/  @!P0 NANOSLEEP.SYNCS 0x989680 ;  /* 0x009896800000895d */ /* 0x008fea0003900000 */
[----:B------:R-:W3:Y:S02]  /*8570*/  @!P0 SYNCS.PHASECHK.TRANS64 P0, [R0+URZ+0x80], R3 ;  /* 0x00008003000085a7 */ /* 0x000ee400080010ff */
[----:B---3--:R-:W-:Y:S05]  /*8580*/  @!P0 BRA `(.L_x_148) ;  /* 0xfffffffc00f08947 */ /* 0x008fea000383ffff */
[----:B------:R-:W-:Y:S05]  /*8590*/  BRA `(.L_x_34) ;  /* 0xffffff9c00187947 */ /* 0x000fea000383ffff */
.L_x_40:
[----:B-1----:R1:W3:Y:S02]  /*85a0*/  SYNCS.PHASECHK.TRANS64.TRYWAIT P0, [R3+URZ+0x140], R0 ;  /* 0x00014000030075a7 */ /* 0x0022e400080011ff */
[----:B---3--:R-:W-:Y:S05]  /*85b0*/  @!P0 NANOSLEEP.SYNCS 0x989680 ;  /* 0x009896800000895d */ /* 0x008fea0003900000 */
[----:B------:R-:W3:Y:S02]  /*85c0*/  @!P0 SYNCS.PHASECHK.TRANS64 P0, [R3+URZ+0x140], R0 ;  /* 0x00014000030085a7 */ /* 0x000ee400080010ff */
[----:B---3--:R-:W-:Y:S05]  /*85d0*/  @!P0 BRA `(.L_x_40) ;  /* 0xfffffffc00f08947 */ /* 0x008fea000383ffff */
[----:B------:R-:W-:Y:S05]  /*85e0*/  BRA `(.L_x_149) ;  /* 0xffffff9c00bc7947 */ /* 0x000fea000383ffff */
.L_x_44:
[----:B-1----:R-:W-:-:S07]  /*85f0*/  MOV R0, UR4 ;  /* 0x0000000400007c02 */ /* 0x002fce0008000f00 */
.L_x_150:
[----:B-1----:R1:W3:Y:S02]  /*8600*/  SYNCS.PHASECHK.TRANS64.TRYWAIT P0, [R0+URZ], R3 ;  /* 0x00000003000075a7 */ /* 0x0022e400080011ff */
[----:B---3--:R-:W-:Y:S05]  /*8610*/  @!P0 NANOSLEEP.SYNCS 0x989680 ;  /* 0x009896800000895d */ /* 0x008fea0003900000 */
[----:B------:R-:W3:Y:S02]  /*8620*/  @!P0 SYNCS.PHASECHK.TRANS64 P0, [R0+URZ], R3 ;  /* 0x00000003000085a7 */ /* 0x000ee400080010ff */
[----:B---3--:R-:W-:Y:S05]  /*8630*/  @!P0 BRA `(.L_x_150) ;  /* 0xfffffffc00f08947 */ /* 0x008fea000383ffff */
[----:B------:R-:W-:Y:S05]  /*8640*/  BRA `(.L_x_151) ;  /* 0xffffffa400647947 */ /* 0x000fea000383ffff */
.L_x_45:
[----:B------:R-:W-:-:S07]  /*8650*/  MOV R0, UR5 ;  /* 0x0000000500007c02 */ /* 0x000fce0008000f00 */
.L_x_152:
[----:B-1----:R1:W3:Y:S02]  /*8660*/  SYNCS.PHASECHK.TRANS64.TRYWAIT P0, [R0+URZ], R3 ;  /* 0x00000003000075a7 */ /* 0x0022e400080011ff */
[----:B---3--:R-:W-:Y:S05]  /*8670*/  @!P0 NANOSLEEP.SYNCS 0x989680 ;  /* 0x009896800000895d */ /* 0x008fea0003900000 */
[----:B------:R-:W3:Y:S02]  /*8680*/  @!P0 SYNCS.PHASECHK.TRANS64 P0, [R0+URZ], R3 ;  /* 0x00000003000085a7 */ /* 0x000ee400080010ff */
[----:B---3--:R-:W-:Y:S05]  /*8690*/  @!P0 BRA `(.L_x_152) ;  /* 0xfffffffc00f08947 */ /* 0x008fea000383ffff */
[----:B------:R-:W-:Y:S05]  /*86a0*/  BRA `(.L_x_153) ;  /* 0xffffffa400707947 */ /* 0x000fea000383ffff */
.L_x_46:
[----:B------:R-:W-:-:S07]  /*86b0*/  MOV R0, UR5 ;  /* 0x0000000500007c02 */ /* 0x000fce0008000f00 */
.L_x_154:
[----:B-1----:R1:W3:Y:S02]  /*86c0*/  SYNCS.PHASECHK.TRANS64.TRYWAIT P0, [R0+URZ], R3 ;  /* 0x00000003000075a7 */ /* 0x0022e400080011ff */
[----:B---3--:R-:W-:Y:S05]  /*86d0*/  @!P0 NANOSLEEP.SYNCS 0x989680 ;  /* 0x009896800000895d */ /* 0x008fea0003900000 */
[----:B------:R-:W3:Y:S02]  /*86e0*/  @!P0 SYNCS.PHASECHK.TRANS64 P0, [R0+URZ], R3 ;  /* 0x00000003000085a7 */ /* 0x000ee400080010ff */
[----:B---3--:R-:W-:Y:S05]  /*86f0*/  @!P0 BRA `(.L_x_154) ;  /* 0xfffffffc00f08947 */ /* 0x008fea000383ffff */
[----:B------:R-:W-:Y:S05]  /*8700*/  BRA `(.L_x_155) ;  /* 0xffffffa4007c7947 */ /* 0x000fea000383ffff */
.L_x_47:
[----:B------:R-:W-:-:S07]  /*8710*/  MOV R0, UR5 ;  /* 0x0000000500007c02 */ /* 0x000fce0008000f00 */
.L_x_156:
[----:B-1----:R1:W3:Y:S02]  /*8720*/  SYNCS.PHASECHK.TRANS64.TRYWAIT P0, [R0+URZ], R3 ;  /* 0x00000003000075a7 */ /* 0x0022e400080011ff */
[----:B---3--:R-:W-:Y:S05]  /*8730*/  @!P0 NANOSLEEP.SYNCS 0x989680 ;  /* 0x009896800000895d */ /* 0x008fea0003900000 */
[----:B------:R-:W3:Y:S02]  /*8740*/  @!P0 SYNCS.PHASECHK.TRANS64 P0, [R0+URZ], R3 ;  /* 0x00000003000085a7 */ /* 0x000ee400080010ff */
[----:B---3--:R-:W-:Y:S05]  /*8750*/  @!P0 BRA `(.L_x_156) ;  /* 0xfffffffc00f08947 */ /* 0x008fea000383ffff */
[----:B------:R-:W-:Y:S05]  /*8760*/  BRA `(.L_x_157) ;  /* 0xffffffa400887947 */ /* 0x000fea000383ffff */
.L_x_48:
[----:B------:R-:W-:-:S07]  /*8770*/  MOV R0, UR5 ;  /* 0x0000000500007c02 */ /* 0x000fce0008000f00 */
.L_x_158:
[----:B-1----:R1:W3:Y:S02]  /*8780*/  SYNCS.PHASECHK.TRANS64.TRYWAIT P0, [R0+URZ], R3 ;  /* 0x00000003000075a7 */ /* 0x0022e400080011ff */
[----:B---3--:R-:W-:Y:S05]  /*8790*/  @!P0 NANOSLEEP.SYNCS 0x989680 ;  /* 0x009896800000895d */ /* 0x008fea0003900000 */
[----:B------:R-:W3:Y:S02]  /*87a0*/  @!P0 SYNCS.PHASECHK.TRANS64 P0, [R0+URZ], R3 ;  /* 0x00000003000085a7 */ /* 0x000ee400080010ff */
[----:B---3--:R-:W-:Y:S05]  /*87b0*/  @!P0 BRA `(.L_x_158) ;  /* 0xfffffffc00f08947 */ /* 0x008fea000383ffff */
[----:B------:R-:W-:Y:S05]  /*87c0*/  BRA `(.L_x_159) ;  /* 0xffffffa400947947 */ /* 0x000fea000383ffff */
.L_x_49:
[----:B------:R-:W-:-:S07]  /*87d0*/  MOV R0, UR5 ;  /* 0x0000000500007c02 */ /* 0x000fce0008000f00 */
.L_x_160:
[----:B-1----:R1:W3:Y:S02]  /*87e0*/  SYNCS.PHASECHK.TRANS64.TRYWAIT P0, [R0+URZ], R3 ;  /* 0x00000003000075a7 */ /* 0x0022e400080011ff */
[----:B---3--:R-:W-:Y:S05]  /*87f0*/  @!P0 NANOSLEEP.SYNCS 0x989680 ;  /* 0x009896800000895d */ /* 0x008fea0003900000 */
[----:B------:R-:W3:Y:S02]  /*8800*/  @!P0 SYNCS.PHASECHK.TRANS64 P0, [R0+URZ], R3 ;  /* 0x00000003000085a7 */ /* 0x000ee400080010ff */
[----:B---3--:R-:W-:Y:S05]  /*8810*/  @!P0 BRA `(.L_x_160) ;  /* 0xfffffffc00f08947 */ /* 0x008fea000383ffff */
[----:B------:R-:W-:Y:S05]  /*8820*/  BRA `(.L_x_161) ;  /* 0xffffffa400a07947 */ /* 0x000fea000383ffff */
.L_x_50:
[----:B------:R-:W-:-:S07]  /*8830*/  MOV R0, UR5 ;  /* 0x0000000500007c02 */ /* 0x000fce0008000f00 */
.L_x_162:
[----:B-1----:R1:W3:Y:S02]  /*8840*/  SYNCS.PHASECHK.TRANS64.TRYWAIT P0, [R0+URZ], R3 ;  /* 0x00000003000075a7 */ /* 0x0022e400080011ff */
[----:B---3--:R-:W-:Y:S05]  /*8850*/  @!P0 NANOSLEEP.SYNCS 0x989680 ;  /* 0x009896800000895d */ /* 0x008fea0003900000 */
[----:B------:R-:W3:Y:S02]  /*8860*/  @!P0 SYNCS.PHASECHK.TRANS64 P0, [R0+URZ], R3 ;  /* 0x00000003000085a7 */ /* 0x000ee400080010ff */
[----:B---3--:R-:W-:Y:S05]  /*8870*/  @!P0 BRA `(.L_x_162) ;  /* 0xfffffffc00f08947 */ /* 0x008fea000383ffff */
[----:B------:R-:W-:Y:S05]  /*8880*/  BRA `(.L_x_163) ;  /* 0xffffffa400ac7947 */ /* 0x000fea000383ffff */
.L_x_51:
[----:B------:R-:W-:-:S07]  /*8890*/  MOV R0, UR5 ;  /* 0x0000000500007c02 */ /* 0x000fce0008000f00 */
.L_x_164:
[----:B-1----:R1:W3:Y:S02]  /*88a0*/  SYNCS.PHASECHK.TRANS64.TRYWAIT P0, [R0+URZ], R3 ;  /* 0x00000003000075a7 */ /* 0x0022e400080011ff */
[----:B---3--:R-:W-:Y:S05]  /*88b0*/  @!P0 NANOSLEEP.SYNCS 0x989680 ;  /* 0x009896800000895d */ /* 0x008fea0003900000 */
[----:B------:R-:W3:Y:S02]  /*88c0*/  @!P0 SYNCS.PHASECHK.TRANS64 P0, [R0+URZ], R3 ;  /* 0x00000003000085a7 */ /* 0x000ee400080010ff */
[----:B---3--:R-:W-:Y:S05]  /*88d0*/  @!P0 BRA `(.L_x_164) ;  /* 0xfffffffc00f08947 */ /* 0x008fea000383ffff */
[----:B------:R-:W-:Y:S05]  /*88e0*/  BRA `(.L_x_165) ;  /* 0xffffffa400b87947 */ /* 0x000fea000383ffff */
.L_x_52:
[----:B------:R-:W-:-:S07]  /*88f0*/  MOV R0, UR5 ;  /* 0x0000000500007c02 */ /* 0x000fce0008000f00 */
.L_x_166:
[----:B-1----:R1:W3:Y:S02]  /*8900*/  SYNCS.PHASECHK.TRANS64.TRYWAIT P0, [R0+URZ], R3 ;  /* 0x00000003000075a7 */ /* 0x0022e400080011ff */
[----:B---3--:R-:W-:Y:S05]  /*8910*/  @!P0 NANOSLEEP.SYNCS 0x989680 ;  /* 0x009896800000895d */ /* 0x008fea0003900000 */
[----:B------:R-:W3:Y:S02]  /*8920*/  @!P0 SYNCS.PHASECHK.TRANS64 P0, [R0+URZ], R3 ;  /* 0x00000003000085a7 */ /* 0x000ee400080010ff */
[----:B---3--:R-:W-:Y:S05]  /*8930*/  @!P0 BRA `(.L_x_166) ;  /* 0xfffffffc00f08947 */ /* 0x008fea000383ffff */
[----:B------:R-:W-:Y:S05]  /*8940*/  BRA `(.L_x_167) ;  /* 0xffffffa400c47947 */ /* 0x000fea000383ffff */
.L_x_53:
[----:B------:R-:W-:-:S07]  /*8950*/  MOV R0, UR5 ;  /* 0x0000000500007c02 */ /* 0x000fce0008000f00 */
.L_x_168:
[----:B-1----:R1:W3:Y:S02]  /*8960*/  SYNCS.PHASECHK.TRANS64.TRYWAIT P0, [R0+URZ], R3 ;  /* 0x00000003000075a7 */ /* 0x0022e400080011ff */
[----:B---3--:R-:W-:Y:S05]  /*8970*/  @!P0 NANOSLEEP.SYNCS 0x989680 ;  /* 0x009896800000895d */ /* 0x008fea0003900000 */
[----:B------:R-:W3:Y:S02]  /*8980*/  @!P0 SYNCS.PHASECHK.TRANS64 P0, [R0+URZ], R3 ;  /* 0x00000003000085a7 */ /* 0x000ee400080010ff */
[----:B---3--:R-:W-:Y:S05]  /*8990*/  @!P0 BRA `(.L_x_168) ;  /* 0xfffffffc00f08947 */ /* 0x008fea000383ffff */
[----:B------:R-:W-:Y:S05]  /*89a0*/  BRA `(.L_x_169) ;  /* 0xffffffa400d07947 */ /* 0x000fea000383ffff */
.L_x_54:
[----:B------:R-:W-:-:S07]  /*89b0*/  MOV R0, UR5 ;  /* 0x0000000500007c02 */ /* 0x000fce0008000f00 */
.L_x_170:
[----:B-1----:R1:W3:Y:S02]  /*89c0*/  SYNCS.PHASECHK.TRANS64.TRYWAIT P0, [R0+URZ], R3 ;  /* 0x00000003000075a7 */ /* 0x0022e400080011ff */
[----:B---3--:R-:W-:Y:S05]  /*89d0*/  @!P0 NANOSLEEP.SYNCS 0x989680 ;  /* 0x009896800000895d */ /* 0x008fea0003900000 */
[----:B------:R-:W3:Y:S02]  /*89e0*/  @!P0 SYNCS.PHASECHK.TRANS64 P0, [R0+URZ], R3 ;  /* 0x00000003000085a7 */ /* 0x000ee400080010ff */
[----:B---3--:R-:W-:Y:S05]  /*89f0*/  @!P0 BRA `(.L_x_170) ;  /* 0xfffffffc00f08947 */ /* 0x008fea000383ffff */
[----:B------:R-:W-:Y:S05]  /*8a00*/  BRA `(.L_x_171) ;  /* 0xffffffa400dc7947 */ /* 0x000fea000383ffff */
.L_x_55:
[----:B------:R-:W-:-:S07]  /*8a10*/  MOV R0, UR5 ;  /* 0x0000000500007c02 */ /* 0x000fce0008000f00 */
.L_x_172:
[----:B-1----:R1:W3:Y:S02]  /*8a20*/  SYNCS.PHASECHK.TRANS64.TRYWAIT P0, [R0+URZ], R3 ;  /* 0x00000003000075a7 */ /* 0x0022e400080011ff */
[----:B---3--:R-:W-:Y:S05]  /*8a30*/  @!P0 NANOSLEEP.SYNCS 0x989680 ;  /* 0x009896800000895d */ /* 0x008fea0003900000 */
[----:B------:R-:W3:Y:S02]  /*8a40*/  @!P0 SYNCS.PHASECHK.TRANS64 P0, [R0+URZ], R3 ;  /* 0x00000003000085a7 */ /* 0x000ee400080010ff */
[----:B---3--:R-:W-:Y:S05]  /*8a50*/  @!P0 BRA `(.L_x_172) ;  /* 0xfffffffc00f08947 */ /* 0x008fea000383ffff */
[----:B------:R-:W-:Y:S05]  /*8a60*/  BRA `(.L_x_173) ;  /* 0xffffffa400e87947 */ /* 0x000fea000383ffff */
.L_x_56:
[----:B------:R-:W-:-:S07]  /*8a70*/  MOV R0, UR5 ;  /* 0x0000000500007c02 */ /* 0x000fce0008000f00 */
.L_x_174:
[----:B-1----:R1:W3:Y:S02]  /*8a80*/  SYNCS.PHASECHK.TRANS64.TRYWAIT P0, [R0+URZ], R3 ;  /* 0x00000003000075a7 */ /* 0x0022e400080011ff */
[----:B---3--:R-:W-:Y:S05]  /*8a90*/  @!P0 NANOSLEEP.SYNCS 0x989680 ;  /* 0x009896800000895d */ /* 0x008fea0003900000 */
[----:B------:R-:W3:Y:S02]  /*8aa0*/  @!P0 SYNCS.PHASECHK.TRANS64 P0, [R0+URZ], R3 ;  /* 0x00000003000085a7 */ /* 0x000ee400080010ff */
[----:B---3--:R-:W-:Y:S05]  /*8ab0*/  @!P0 BRA `(.L_x_174) ;  /* 0xfffffffc00f08947 */ /* 0x008fea000383ffff */
[----:B------:R-:W-:Y:S05]  /*8ac0*/  BRA `(.L_x_175) ;  /* 0xffffffa400f47947 */ /* 0x000fea000383ffff */
.L_x_57:
[----:B------:R-:W-:-:S07]  /*8ad0*/  MOV R0, UR5 ;  /* 0x0000000500007c02 */ /* 0x000fce0008000f00 */
.L_x_176:
[----:B-1----:R1:W3:Y:S02]  /*8ae0*/  SYNCS.PHASECHK.TRANS64.TRYWAIT P0, [R0+URZ], R3 ;  /* 0x00000003000075a7 */ /* 0x0022e400080011ff */
[----:B---3--:R-:W-:Y:S05]  /*8af0*/  @!P0 NANOSLEEP.SYNCS 0x989680 ;  /* 0x009896800000895d */ /* 0x008fea0003900000 */
[----:B------:R-:W3:Y:S02]  /*8b00*/  @!P0 SYNCS.PHASECHK.TRANS64 P0, [R0+URZ], R3 ;  /* 0x00000003000085a7 */ /* 0x000ee400080010ff */
[----:B---3--:R-:W-:Y:S05]  /*8b10*/  @!P0 BRA `(.L_x_176) ;  /* 0xfffffffc00f08947 */ /* 0x008fea000383ffff */
[----:B------:R-:W-:Y:S05]  /*8b20*/  BRA `(.L_x_177) ;  /* 0xffffffa800007947 */ /* 0x000fea000383ffff */
.L_x_58:
[----:B------:R-:W-:-:S07]  /*8b30*/  MOV R0, UR5 ;  /* 0x0000000500007c02 */ /* 0x000fce0008000f00 */
.L_x_178:
[----:B-1----:R1:W3:Y:S02]  /*8b40*/  SYNCS.PHASECHK.TRANS64.TRYWAIT P0, [R0+URZ], R3 ;  /* 0x00000003000075a7 */ /* 0x0022e400080011ff */
[----:B---3--:R-:W-:Y:S05]  /*8b50*/  @!P0 NANOSLEEP.SYNCS 0x989680 ;  /* 0x009896800000895d */ /* 0x008fea0003900000 */
[----:B------:R-:W3:Y:S02]  /*8b60*/  @!P0 SYNCS.PHASECHK.TRANS64 P0, [R0+URZ], R3 ;  /* 0x00000003000085a7 */ /* 0x000ee400080010ff */
[----:B---3--:R-:W-:Y:S05]  /*8b70*/  @!P0 BRA `(.L_x_178) ;  /* 0xfffffffc00f08947 */ /* 0x008fea000383ffff */
[----:B------:R-:W-:Y:S05]  /*8b80*/  BRA `(.L_x_179) ;  /* 0xffffffa8000c7947 */ /* 0x000fea000383ffff */
.L_x_61:
[----:B--2---:R2:W3:Y:S02]  /*8b90*/  SYNCS.PHASECHK.TRANS64.TRYWAIT P0, [R2+URZ+0x1a0], R5 ;  /* 0x0001a005020075a7 */ /* 0x0044e400080011ff */
[----:B---3--:R-:W-:Y:S05]  /*8ba0*/  @!P0 NANOSLEEP.SYNCS 0x989680 ;  /* 0x009896800000895d */ /* 0x008fea0003900000 */
[----:B------:R-:W3:Y:S02]  /*8bb0*/  @!P0 SYNCS.PHASECHK.TRANS64 P0, [R2+URZ+0x1a0], R5 ;  /* 0x0001a005020085a7 */ /* 0x000ee400080010ff */
[----:B---3--:R-:W-:Y:S05]  /*8bc0*/  @!P0 BRA `(.L_x_61) ;  /* 0xfffffffc00f08947 */ /* 0x008fea000383ffff */
[----:B------:R-:W-:Y:S05]  /*8bd0*/  BRA `(.L_x_180) ;  /* 0xffffffa800707947 */ /* 0x000fea000383ffff */
.L_x_62:
[----:B------:R-:W-:-:S07]  /*8be0*/  MOV R2, UR4 ;  /* 0x0000000400027c02 */ /* 0x000fce0008000f00 */
.L_x_181:
[----:B--2---:R2:W3:Y:S02]  /*8bf0*/  SYNCS.PHASECHK.TRANS64.TRYWAIT P0, [R2+URZ+0x150], R5 ;  /* 0x00015005020075a7 */ /* 0x0044e400080011ff */
[----:B---3--:R-:W-:Y:S05]  /*8c00*/  @!P0 NANOSLEEP.SYNCS 0x989680 ;  /* 0x009896800000895d */ /* 0x008fea0003900000 */
[----:B------:R-:W3:Y:S02]  /*8c10*/  @!P0 SYNCS.PHASECHK.TRANS64 P0, [R2+URZ+0x150], R5 ;  /* 0x00015005020085a7 */ /* 0x000ee400080010ff */
[----:B---3--:R-:W-:Y:S05]  /*8c20*/  @!P0 BRA `(.L_x_181) ;  /* 0xfffffffc00f08947 */ /* 0x008fea000383ffff */
[----:B------:R-:W-:Y:S05]  /*8c30*/  BRA `(.L_x_182) ;  /* 0xffffffa800807947 */ /* 0x000fea000383ffff */
.L_x_63:
[----:B--2---:R2:W3:Y:S02]  /*8c40*/  SYNCS.PHASECHK.TRANS64.TRYWAIT P1, [R2+URZ+0x140], R5 ;  /* 0x00014005020075a7 */ /* 0x0044e400080211ff */
[----:B---3--:R-:W-:Y:S05]  /*8c50*/  @!P1 NANOSLEEP.SYNCS 0x989680 ;  /* 0x009896800000995d */ /* 0x008fea0003900000 */
[----:B------:R-:W3:Y:S02]  /*8c60*/  @!P1 SYNCS.PHASECHK.TRANS64 P1, [R2+URZ+0x140], R5 ;  /* 0x00014005020095a7 */ /* 0x000ee400080210ff */
[----:B---3--:R-:W-:Y:S05]  /*8c70*/  @!P1 BRA `(.L_x_63) ;  /* 0xfffffffc00f09947 */ /* 0x008fea000383ffff */
[----:B------:R-:W-:Y:S05]  /*8c80*/  BRA `(.L_x_183) ;  /* 0xffffffa800b07947 */ /* 0x000fea000383ffff */
.L_x_66:
[----:B------:R-:W-:-:S07]  /*8c90*/  MOV R0, UR4 ;  /* 0x0000000400007c02 */ /* 0x000fce0008000f00 */
.L_x_184:
[----:B--2---:R2:W3:Y:S02]  /*8ca0*/  SYNCS.PHASECHK.TRANS64.TRYWAIT P0, [R0+URZ+0x150], R3 ;  /* 0x00015003000075a7 */ /* 0x0044e400080011ff */
[----:B---3--:R-:W-:Y:S05]  /*8cb0*/  @!P0 NANOSLEEP.SYNCS 0x989680 ;  /* 0x009896800000895d */ /* 0x008fea0003900000 */
[----:B------:R-:W3:Y:S02]  /*8cc0*/  @!P0 SYNCS.PHASECHK.TRANS64 P0, [R0+URZ+0x150], R3 ;  /* 0x00015003000085a7 */ /* 0x000ee400080010ff */
[----:B---3--:R-:W-:Y:S05]  /*8cd0*/  @!P0 BRA `(.L_x_184) ;  /* 0xfffffffc00f08947 */ /* 0x008fea000383ffff */
[----:B------:R-:W-:Y:S05]  /*8ce0*/  BRA `(.L_x_65) ;  /* 0xffffffac00047947 */ /* 0x000fea000383ffff */
.L_x_75:
[----:B--2---:R-:W-:-:S04]  /*8cf0*/  MOV R0, UR5 ;  /* 0x0000000500007c02 */ /* 0x004fc80008000f00 */
[----:B------:R2:W3:Y:S03]  /*8d00*/  SYNCS.PHASECHK.TRANS64.TRYWAIT P0, [R0+URZ+0x8], R7 ;  /* 0x00000807000075a7 */ /* 0x0004e600080011ff */
[----:B---3--:R-:W-:Y:S05]  /*8d10*/  @!P0 NANOSLEEP.SYNCS 0x989680 ;  /* 0x009896800000895d */ /* 0x008fea0003900000 */
[----:B------:R-:W3:Y:S02]  /*8d20*/  @!P0 SYNCS.PHASECHK.TRANS64 P0, [R0+URZ+0x8], R7 ;  /* 0x00000807000085a7 */ /* 0x000ee400080010ff */
[----:B---3--:R-:W-:Y:S05]  /*8d30*/  @!P0 BRA `(.L_x_75) ;  /* 0xfffffffc00ec8947 */ /* 0x008fea000383ffff */
[----:B------:R-:W-:Y:S05]  /*8d40*/  BRA `(.L_x_74) ;  /* 0xffffffac00bc7947 */ /* 0x000fea000383ffff */
.L_x_77:
[----:B------:R-:W-:Y:S01]  /*8d50*/  BSSY B0, `(.L_x_185) ;  /* 0x0000006000007945 */ /* 0x000fe20003800000 */
[----:B------:R-:W-:-:S07]  /*8d60*/  MOV R15, 0xffffffff ;  /* 0xffffffff000f7802 */ /* 0x000fce0000000f00 */
[----:B-12--5:R-:W-:Y:S05]  /*8d70*/  WARPSYNC.COLLECTIVE R15, `(.L_x_186) ;  /* 0x000000000f0c7348 */ /* 0x026fea0003c00000 */
[----:B------:R-:W-:Y:S02]  /*8d80*/  ELECT P6, UR79, PT ;  /* 0x00000000004f782f */ /* 0x000fe400038c0000 */
[----:B------:R-:W-:Y:S01]  /*8d90*/  MOV R14, UR79 ;  /* 0x0000004f000e7c02 */ /* 0x000fe20008000f00 */
[----:B-12--5:R-:W-:Y:S10]  /*8da0*/  ENDCOLLECTIVE ;  /* 0x000000000000791b */ /* 0x026ff40003800000 */
.L_x_186:
[----:B------:R-:W-:Y:S05]  /*8db0*/  BSYNC B0 ;  /* 0x0000000000007941 */ /* 0x000fea0003800000 */
.L_x_185:
[----:B------:R-:W-:Y:S01]  /*8dc0*/  PLOP3.LUT P0, PT, P6, PT, PT, 0x80, 0x8 ;  /* 0x000000000008781c */ /* 0x000fe2000370f070 */
[----:B------:R-:W-:-:S12]  /*8dd0*/  BRA `(.L_x_187) ;  /* 0xffffffac00e87947 */ /* 0x000fd8000383ffff */
.L_x_79:
[----:B--2---:R-:W-:-:S04]  /*8de0*/  MOV R0, UR5 ;  /* 0x0000000500007c02 */ /* 0x004fc80008000f00 */
[----:B------:R2:W3:Y:S03]  /*8df0*/  SYNCS.PHASECHK.TRANS64.TRYWAIT P0, [R0+URZ+0x8], R5 ;  /* 0x00000805000075a7 */ /* 0x0004e600080011ff */
[----:B---3--:R-:W-:Y:S05]  /*8e00*/  @!P0 NANOSLEEP.SYNCS 0x989680 ;  /* 0x009896800000895d */ /* 0x008fea0003900000 */
[----:B------:R-:W3:Y:S02]  /*8e10*/  @!P0 SYNCS.PHASECHK.TRANS64 P0, [R0+URZ+0x8], R5 ;  /* 0x00000805000085a7 */ /* 0x000ee400080010ff */
[----:B---3--:R-:W-:Y:S05]  /*8e20*/  @!P0 BRA `(.L_x_79) ;  /* 0xfffffffc00ec8947 */ /* 0x008fea000383ffff */
[----:B------:R-:W-:Y:S05]  /*8e30*/  BRA `(.L_x_78) ;  /* 0xffffffac00ec7947 */ /* 0x000fea000383ffff */
.L_x_80:
[----:B-1----:R1:W2:Y:S02]  /*8e40*/  SYNCS.PHASECHK.TRANS64.TRYWAIT P0, [R0+URZ+0x140], R5 ;  /* 0x00014005000075a7 */ /* 0x0022a400080011ff */
[----:B--2---:R-:W-:Y:S05]  /*8e50*/  @!P0 NANOSLEEP.SYNCS 0x989680 ;  /* 0x009896800000895d */ /* 0x004fea0003900000 */
[----:B------:R-:W2:Y:S02]  /*8e60*/  @!P0 SYNCS.PHASECHK.TRANS64 P0, [R0+URZ+0x140], R5 ;  /* 0x00014005000085a7 */ /* 0x000ea400080010ff */
[----:B--2---:R-:W-:Y:S05]  /*8e70*/  @!P0 BRA `(.L_x_80) ;  /* 0xfffffffc00f08947 */ /* 0x004fea000383ffff */
[----:B------:R-:W-:Y:S05]  /*8e80*/  BRA `(.L_x_188) ;  /* 0xffffffb000d87947 */ /* 0x000fea000383ffff */
.L_x_82:
[----:B------:R-:W-:-:S07]  /*8e90*/  MOV R0, UR31 ;  /* 0x0000001f00007c02 */ /* 0x000fce0008000f00 */
.L_x_189:
[----:B-1----:R1:W2:Y:S02]  /*8ea0*/  SYNCS.PHASECHK.TRANS64.TRYWAIT P0, [R0+URZ+0x180], R5 ;  /* 0x00018005000075a7 */ /* 0x0022a400080011ff */
[----:B--2---:R-:W-:Y:S05]  /*8eb0*/  @!P0 NANOSLEEP.SYNCS 0x989680 ;  /* 0x009896800000895d */ /* 0x004fea0003900000 */
[----:B------:R-:W2:Y:S02]  /*8ec0*/  @!P0 SYNCS.PHASECHK.TRANS64 P0, [R0+URZ+0x180], R5 ;  /* 0x00018005000085a7 */ /* 0x000ea400080010ff */
[----:B--2---:R-:W-:Y:S05]  /*8ed0*/  @!P0 BRA `(.L_x_189) ;  /* 0xfffffffc00f08947 */ /* 0x004fea000383ffff */
[----:B------:R-:W-:Y:S05]  /*8ee0*/  BRA `(.L_x_190) ;  /* 0xffffffb400247947 */ /* 0x000fea000383ffff */
.L_x_85:
[----:B------:R-:W-:Y:S07]  /*8ef0*/  MOV R0, UR5 ;  /* 0x0000000500007c02 */ /* 0x000fee0008000f00 */
.L_x_191:
[----:B-1----:R1:W2:Y:S02]  /*8f00*/  SYNCS.PHASECHK.TRANS64.TRYWAIT P0, [R0+URZ], R5 ;  /* 0x00000005000075a7 */ /* 0x0022a400080011ff */
[----:B--2---:R-:W-:Y:S05]  /*8f10*/  @!P0 NANOSLEEP.SYNCS 0x989680 ;  /* 0x009896800000895d */ /* 0x004fea0003900000 */
[----:B------:R-:W2:Y:S02]  /*8f20*/  @!P0 SYNCS.PHASECHK.TRANS64 P0, [R0+URZ], R5 ;  /* 0x00000005000085a7 */ /* 0x000ea400080010ff */
[----:B--2---:R-:W-:Y:S05]  /*8f30*/  @!P0 BRA `(.L_x_191) ;  /* 0xfffffffc00f08947 */ /* 0x004fea000383ffff */
[----:B------:R-:W-:Y:S05]  /*8f40*/  BRA `(.L_x_84) ;  /* 0xffffffb400387947 */ /* 0x000fea000383ffff */
.L_x_89:
[----:B-1----:R-:W-:-:S07]  /*8f50*/  MOV R0, UR4 ;  /* 0x0000000400007c02 */ /* 0x002fce0008000f00 */
.L_x_192:
[----:B-1----:R1:W2:Y:S02]  /*8f60*/  SYNCS.PHASECHK.TRANS64.TRYWAIT P0, [R0+URZ], R3 ;  /* 0x00000003000075a7 */ /* 0x0022a400080011ff */
[----:B--2---:R-:W-:Y:S05]  /*8f70*/  @!P0 NANOSLEEP.SYNCS 0x989680 ;  /* 0x009896800000895d */ /* 0x004fea0003900000 */
[----:B------:R-:W2:Y:S02]  /*8f80*/  @!P0 SYNCS.PHASECHK.TRANS64 P0, [R0+URZ], R3 ;  /* 0x00000003000085a7 */ /* 0x000ea400080010ff */
[----:B--2---:R-:W-:Y:S05]  /*8f90*/  @!P0 BRA `(.L_x_192) ;  /* 0xfffffffc00f08947 */ /* 0x004fea000383ffff */
[----:B------:R-:W-:Y:S05]  /*8fa0*/  BRA `(.L_x_193) ;  /* 0xffffffb8002c7947 */ /* 0x000fea000383ffff */
.L_x_90:
[----:B------:R-:W-:-:S07]  /*8fb0*/  MOV R0, UR5 ;  /* 0x0000000500007c02 */ /* 0x000fce0008000f00 */
.L_x_194:
[----:B-1----:R1:W2:Y:S02]  /*8fc0*/  SYNCS.PHASECHK.TRANS64.TRYWAIT P0, [R0+URZ], R3 ;  /* 0x00000003000075a7 */ /* 0x0022a400080011ff */
[----:B--2---:R-:W-:Y:S05]  /*8fd0*/  @!P0 NANOSLEEP.SYNCS 0x989680 ;  /* 0x009896800000895d */ /* 0x004fea0003900000 */
[----:B------:R-:W2:Y:S02]  /*8fe0*/  @!P0 SYNCS.PHASECHK.TRANS64 P0, [R0+URZ], R3 ;  /* 0x00000003000085a7 */ /* 0x000ea400080010ff */
[----:B--2---:R-:W-:Y:S05]  /*8ff0*/  @!P0 BRA `(.L_x_194) ;  /* 0xfffffffc00f08947 */ /* 0x004fea000383ffff */
[----:B------:R-:W-:Y:S05]  /*9000*/  BRA `(.L_x_195) ;  /* 0xffffffb800387947 */ /* 0x000fea000383ffff */
.L_x_91:
[----:B------:R-:W-:-:S07]  /*9010*/  MOV R0, UR5 ;  /* 0x0000000500007c02 */ /* 0x000fce0008000f00 */
.L_x_196:
[----:B-1----:R1:W2:Y:S02]  /*9020*/  SYNCS.PHASECHK.TRANS64.TRYWAIT P0, [R0+URZ], R3 ;  /* 0x00000003000075a7 */ /* 0x0022a400080011ff */
[----:B--2---:R-:W-:Y:S05]  /*9030*/  @!P0 NANOSLEEP.SYNCS 0x989680 ;  /* 0x009896800000895d */ /* 0x004fea0003900000 */
[----:B------:R-:W2:Y:S02]  /*9040*/  @!P0 SYNCS.PHASECHK.TRANS64 P0, [R0+URZ], R3 ;  /* 0x00000003000085a7 */ /* 0x000ea400080010ff */
[----:B--2---:R-:W-:Y:S05]  /*9050*/  @!P0 BRA `(.L_x_196) ;  /* 0xfffffffc00f08947 */ /* 0x004fea000383ffff */
[----:B------:R-:W-:Y:S05]  /*9060*/  BRA `(.L_x_197) ;  /* 0xffffffb800447947 */ /* 0x000fea000383ffff */
.L_x_94:
[----:B------:R-:W-:-:S07]  /*9070*/  MOV R0, UR26 ;  /* 0x0000001a00007c02 */ /* 0x000fce0008000f00 */
.L_x_198:
[----:B-1----:R1:W2:Y:S02]  /*9080*/  SYNCS.PHASECHK.TRANS64.TRYWAIT P1, [R0+URZ+0x1c0], R3 ;  /* 0x0001c003000075a7 */ /* 0x0022a400080211ff */
[----:B--2---:R-:W-:Y:S05]  /*9090*/  @!P1 NANOSLEEP.SYNCS 0x989680 ;  /* 0x009896800000995d */ /* 0x004fea0003900000 */
[----:B------:R-:W2:Y:S02]  /*90a0*/  @!P1 SYNCS.PHASECHK.TRANS64 P1, [R0+URZ+0x1c0], R3 ;  /* 0x0001c003000095a7 */ /* 0x000ea400080210ff */
[----:B--2---:R-:W-:Y:S05]  /*90b0*/  @!P1 BRA `(.L_x_198) ;  /* 0xfffffffc00f09947 */ /* 0x004fea000383ffff */
[----:B------:R-:W-:Y:S05]  /*90c0*/  BRA `(.L_x_199) ;  /* 0xffffffb800907947 */ /* 0x000fea000383ffff */
.L_x_99:
[----:B--2---:R2:W3:Y:S02]  /*90d0*/  SYNCS.PHASECHK.TRANS64.TRYWAIT P0, [R8+URZ+0x140], R5 ;  /* 0x00014005080075a7 */ /* 0x0044e400080011ff */
[----:B---3--:R-:W-:Y:S05]  /*90e0*/  @!P0 NANOSLEEP.SYNCS 0x989680 ;  /* 0x009896800000895d */ /* 0x008fea0003900000 */
[----:B------:R-:W3:Y:S02]  /*90f0*/  @!P0 SYNCS.PHASECHK.TRANS64 P0, [R8+URZ+0x140], R5 ;  /* 0x00014005080085a7 */ /* 0x000ee400080010ff */
[----:B---3--:R-:W-:Y:S05]  /*9100*/  @!P0 BRA `(.L_x_99) ;  /* 0xfffffffc00f08947 */ /* 0x008fea000383ffff */
[----:B------:R-:W-:Y:S05]  /*9110*/  BRA `(.L_x_200) ;  /* 0xffffffbc00bc7947 */ /* 0x000fea000383ffff */
.L_x_102:
[----:B------:R-:W-:Y:S07]  /*9120*/  MOV R0, UR29 ;  /* 0x0000001d00007c02 */ /* 0x000fee0008000f00 */
.L_x_201:
[----:B--2---:R2:W3:Y:S02]  /*9130*/  SYNCS.PHASECHK.TRANS64.TRYWAIT P1, [R0+URZ+0x138], R5 ;  /* 0x00013805000075a7 */ /* 0x0044e400080211ff */
[----:B---3--:R-:W-:Y:S05]  /*9140*/  @!P1 NANOSLEEP.SYNCS 0x989680 ;  /* 0x009896800000995d */ /* 0x008fea0003900000 */
[----:B------:R-:W3:Y:S02]  /*9150*/  @!P1 SYNCS.PHASECHK.TRANS64 P1, [R0+URZ+0x138], R5 ;  /* 0x00013805000095a7 */ /* 0x000ee400080210ff */
[----:B---3--:R-:W-:Y:S05]  /*9160*/  @!P1 BRA `(.L_x_201) ;  /* 0xfffffffc00f09947 */ /* 0x008fea000383ffff */
[----:B------:R-:W-:Y:S05]  /*9170*/  BRA `(.L_x_101) ;  /* 0xffffffc400347947 */ /* 0x000fea000383ffff */
.L_x_105:
[----:B------:R-:W-:Y:S07]  /*9180*/  MOV R0, UR4 ;  /* 0x0000000400007c02 */ /* 0x000fee0008000f00 */
.L_x_202:
[----:B--2---:R2:W3:Y:S02]  /*9190*/  SYNCS.PHASECHK.TRANS64.TRYWAIT P0, [R0+URZ+0x118], R5 ;  /* 0x00011805000075a7 */ /* 0x0044e400080011ff */
[----:B---3--:R-:W-:Y:S05]  /*91a0*/  @!P0 NANOSLEEP.SYNCS 0x989680 ;  /* 0x009896800000895d */ /* 0x008fea0003900000 */
[----:B------:R-:W3:Y:S02]  /*91b0*/  @!P0 SYNCS.PHASECHK.TRANS64 P0, [R0+URZ+0x118], R5 ;  /* 0x00011805000085a7 */ /* 0x000ee400080010ff */
[----:B---3--:R-:W-:Y:S05]  /*91c0*/  @!P0 BRA `(.L_x_202) ;  /* 0xfffffffc00f08947 */ /* 0x008fea000383ffff */
[----:B------:R-:W-:Y:S05]  /*91d0*/  BRA `(.L_x_203) ;  /* 0xffffffc400907947 */ /* 0x000fea000383ffff */
.L_x_106:
[----:B------:R-:W-:Y:S07]  /*91e0*/  MOV R5, UR5 ;  /* 0x0000000500057c02 */ /* 0x000fee0008000f00 */
.L_x_204:
[----:B--2---:R2:W3:Y:S02]  /*91f0*/  SYNCS.PHASECHK.TRANS64.TRYWAIT P0, [R5+URZ+0x118], R0 ;  /* 0x00011800050075a7 */ /* 0x0044e400080011ff */
[----:B---3--:R-:W-:Y:S05]  /*9200*/  @!P0 NANOSLEEP.SYNCS 0x989680 ;  /* 0x009896800000895d */ /* 0x008fea0003900000 */
[----:B------:R-:W3:Y:S02]  /*9210*/  @!P0 SYNCS.PHASECHK.TRANS64 P0, [R5+URZ+0x118], R0 ;  /* 0x00011800050085a7 */ /* 0x000ee400080010ff */
[----:B---3--:R-:W-:Y:S05]  /*9220*/  @!P0 BRA `(.L_x_204) ;  /* 0xfffffffc00f08947 */ /* 0x008fea000383ffff */
[----:B------:R-:W-:Y:S05]  /*9230*/  BRA `(.L_x_205) ;  /* 0xffffffc800187947 */ /* 0x000fea000383ffff */
.L_x_108:
[----:B------:R-:W-:-:S07]  /*9240*/  MOV R0, UR4 ;  /* 0x0000000400007c02 */ /* 0x000fce0008000f00 */
.L_x_206:
[----:B--2---:R2:W3:Y:S02]  /*9250*/  SYNCS.PHASECHK.TRANS64.TRYWAIT P0, [R0+URZ], R3 ;  /* 0x00000003000075a7 */ /* 0x0044e400080011ff */
[----:B---3--:R-:W-:Y:S05]  /*9260*/  @!P0 NANOSLEEP.SYNCS 0x989680 ;  /* 0x009896800000895d */ /* 0x008fea0003900000 */
[----:B------:R-:W3:Y:S02]  /*9270*/  @!P0 SYNCS.PHASECHK.TRANS64 P0, [R0+URZ], R3 ;  /* 0x00000003000085a7 */ /* 0x000ee400080010ff */
[----:B---3--:R-:W-:Y:S05]  /*9280*/  @!P0 BRA `(.L_x_206) ;  /* 0xfffffffc00f08947 */ /* 0x008fea000383ffff */
[----:B------:R-:W-:Y:S05]  /*9290*/  BRA `(.L_x_207) ;  /* 0xffffffc800cc7947 */ /* 0x000fea000383ffff */
.L_x_109:
[----:B------:R-:W-:-:S07]  /*92a0*/  MOV R0, UR5 ;  /* 0x0000000500007c02 */ /* 0x000fce0008000f00 */
.L_x_208:
[----:B--2---:R2:W3:Y:S02]  /*92b0*/  SYNCS.PHASECHK.TRANS64.TRYWAIT P0, [R0+URZ], R3 ;  /* 0x00000003000075a7 */ /* 0x0044e400080011ff */
[----:B---3--:R-:W-:Y:S05]  /*92c0*/  @!P0 NANOSLEEP.SYNCS 0x989680 ;  /* 0x009896800000895d */ /* 0x008fea0003900000 */
[----:B------:R-:W3:Y:S02]  /*92d0*/  @!P0 SYNCS.PHASECHK.TRANS64 P0, [R0+URZ], R3 ;  /* 0x00000003000085a7 */ /* 0x000ee400080010ff */
[----:B---3--:R-:W-:Y:S05]  /*92e0*/  @!P0 BRA `(.L_x_208) ;  /* 0xfffffffc00f08947 */ /* 0x008fea000383ffff */
[----:B------:R-:W-:Y:S05]  /*92f0*/  BRA `(.L_x_209) ;  /* 0xffffffc800d87947 */ /* 0x000fea000383ffff */
.L_x_111:
[----:B-1----:R1:W2:Y:S02]  /*9300*/  SYNCS.PHASECHK.TRANS64.TRYWAIT P0, [R3+URZ+0x140], R0 ;  /* 0x00014000030075a7 */ /* 0x0022a400080011ff */
[----:B--2---:R-:W-:Y:S05]  /*9310*/  @!P0 NANOSLEEP.SYNCS 0x989680 ;  /* 0x009896800000895d */ /* 0x004fea0003900000 */
[----:B------:R-:W2:Y:S02]  /*9320*/  @!P0 SYNCS.PHASECHK.TRANS64 P0, [R3+URZ+0x140], R0 ;  /* 0x00014000030085a7 */ /* 0x000ea400080010ff */
[----:B--2---:R-:W-:Y:S05]  /*9330*/  @!P0 BRA `(.L_x_111) ;  /* 0xfffffffc00f08947 */ /* 0x004fea000383ffff */
[----:B------:R-:W-:Y:S05]  /*9340*/  BRA `(.L_x_210) ;  /* 0xffffffcc00d87947 */ /* 0x000fea000383ffff */
.L_x_121:
[----:B-1----:R1:W2:Y:S02]  /*9350*/  SYNCS.PHASECHK.TRANS64.TRYWAIT P1, [R0+URZ+0x100], R3 ;  /* 0x00010003000075a7 */ /* 0x0022a400080211ff */
[----:B--2---:R-:W-:Y:S05]  /*9360*/  @!P1 NANOSLEEP.SYNCS 0x989680 ;  /* 0x009896800000995d */ /* 0x004fea0003900000 */
[----:B------:R-:W2:Y:S02]  /*9370*/  @!P1 SYNCS.PHASECHK.TRANS64 P1, [R0+URZ+0x100], R3 ;  /* 0x00010003000095a7 */ /* 0x000ea400080210ff */
[----:B--2---:R-:W-:Y:S05]  /*9380*/  @!P1 BRA `(.L_x_121) ;  /* 0xfffffffc00f09947 */ /* 0x004fea000383ffff */
[----:B------:R-:W-:Y:S05]  /*9390*/  BRA `(.L_x_120) ;  /* 0xffffffdc00707947 */ /* 0x000fea000383ffff */
.L_x_123:
[----:B-1----:R1:W4:Y:S02]  /*93a0*/  SYNCS.PHASECHK.TRANS64.TRYWAIT P0, [R79+URZ+0x160], R2 ;  /* 0x000160024f0075a7 */ /* 0x00232400080011ff */
[----:B----4-:R-:W-:Y:S05]  /*93b0*/  @!P0 NANOSLEEP.SYNCS 0x989680 ;  /* 0x009896800000895d */ /* 0x010fea0003900000 */
[----:B------:R-:W4:Y:S02]  /*93c0*/  @!P0 SYNCS.PHASECHK.TRANS64 P0, [R79+URZ+0x160], R2 ;  /* 0x000160024f0085a7 */ /* 0x000f2400080010ff */
[----:B----4-:R-:W-:Y:S05]  /*93d0*/  @!P0 BRA `(.L_x_123) ;  /* 0xfffffffc00f08947 */ /* 0x010fea000383ffff */
[----:B------:R-:W-:Y:S05]  /*93e0*/  BRA `(.L_x_122) ;  /* 0xffffffdc00a87947 */ /* 0x000fea000383ffff */
.L_x_134:
[----:B---3--:R3:W4:Y:S02]  /*93f0*/  SYNCS.PHASECHK.TRANS64.TRYWAIT P0, [R3+URZ+0x100], R88 ;  /* 0x00010058030075a7 */ /* 0x00872400080011ff */
[----:B----4-:R-:W-:Y:S05]  /*9400*/  @!P0 NANOSLEEP.SYNCS 0x989680 ;  /* 0x009896800000895d */ /* 0x010fea0003900000 */
[----:B------:R-:W4:Y:S02]  /*9410*/  @!P0 SYNCS.PHASECHK.TRANS64 P0, [R3+URZ+0x100], R88 ;  /* 0x00010058030085a7 */ /* 0x000f2400080010ff */
[----:B----4-:R-:W-:Y:S05]  /*9420*/  @!P0 BRA `(.L_x_134) ;  /* 0xfffffffc00f08947 */ /* 0x010fea000383ffff */
[----:B------:R-:W-:Y:S05]  /*9430*/  BRA `(.L_x_133) ;  /* 0xffffffe4006c7947 */ /* 0x000fea000383ffff */
        .weak           $__internal_0_$__cuda_sm10x_tcgen05_guardrail_trap_col_being_dealloced_not_returned_by_alloc
        .type           $__internal_0_$__cuda_sm10x_tcgen05_guardrail_trap_col_being_dealloced_not_returned_by_alloc,@function
        .size           $__internal_0_$__cuda_sm10x_tcgen05_guardrail_trap_col_being_dealloced_not_returned_by_alloc,($__internal_1_$__cuda_sm10x_tcgen05_guardrail_trap_phase_invalid_during_alloc - $__internal_0_$__cuda_sm10x_tcgen05_guardrail_trap_col_being_dealloced_not_returned_by_alloc)
$__internal_0_$__cuda_sm10x_tcgen05_guardrail_trap_col_being_dealloced_not_returned_by_alloc:
[----:B------:R-:W-:Y:S05]  /*9440*/  BPT.TRAP 0x1 ;  /* 0x000000040000795c */ /* 0x000fea0000300000 */
[----:B------:R-:W-:-:S04]  /*9450*/  HFMA2 R3, -RZ, RZ, 0, 0 ;  /* 0x00000000ff037431 */ /* 0x000fc800000001ff */
[----:B------:R-:W-:Y:S05]  /*9460*/  RET.REL.NODEC R2 `(_ZN7cutlass13device_kernelINS_4gemm6kernel13GemmUniversalIN4cute5tupleIJiiiiEEENS1_10collective13CollectiveMmaINS1_35MainloopSm100TmaUmmaWarpSpecializedILi16ELi2ELi4ENS5_IJNS4_1CILi8EEENSA_ILi1EEESC_EEEEENS5_IJNSA_ILi128EEENSA_ILi64EEENSA_ILi32EEEEEEfNS5_IJlSC_lEEEfSJ_NS4_8TiledMMAINS4_8MMA_AtomIJNS4_23SM100_MMA_TF32_2x1SM_SSINS_10tfloat32_tESN_fLi128ELi64ELNS4_4UMMA5MajorE0ELSP_0ELNSO_7ScaleInE0ELSQ_0EEEEEENS4_6LayoutINS5_IJSC_SC_SC_EEENS5_IJNSA_ILi0EEESV_SV_EEEEENS5_IJNS4_10UnderscoreESY_SY_EEEEENS4_18SM100_TMA_2SM_LOADENS4_14ComposedLayoutINS4_7SwizzleILi3ELi4ELi3EEENS4_18smem_ptr_flag_bitsILi32EEENST_INS5_IJSB_SH_EEENS5_IJSH_SC_EEEEEEEvNS4_8identityENS4_28SM100_TMA_2SM_LOAD_MULTICASTES1A_vS1B_EENS_8epilogue10collective18CollectiveEpilogueINS1E_23Sm100TmaWarpSpecializedILi3ELi2ELi16ELb1ELb0EEEJNS5_IJSG_SG_SH_EEENS5_IJNST_ISG_SC_EENST_INS5_IJNSA_ILi16EEENSA_ILi2EEEEEENS5_IJSC_SH_EEEEEEEEfSJ_fSJ_NS1E_6fusion15FusionCallbacksIS1I_NS1R_17LinearCombinationIffffLNS_15FloatRoundStyleE2EEES1J_S1Q_JEEENS4_5SM1004TMEM4LOAD26SM100_TMEM_LOAD_32dp32b16xENS4_13SM90_TMA_LOADENS12_INS13_ILi2ELi4ELi3EEES16_NST_INS5_IJSB_S1L_EEENS5_IJS1L_SC_EEEEEEENS4_39AutoVectorizingCopyWithAssumedAlignmentILi128EEENS4_14SM90_TMA_STOREES26_S28_S28_EEEvvEEEEvNT_6ParamsE) ;  /* 0xffffff6802e47950 */ /* 0x000fea0003c3ffff */
        .weak           $__internal_1_$__cuda_sm10x_tcgen05_guardrail_trap_phase_invalid_during_alloc
        .type           $__internal_1_$__cuda_sm10x_tcgen05_guardrail_trap_phase_invalid_during_alloc,@function
        .size           $__internal_1_$__cuda_sm10x_tcgen05_guardrail_trap_phase_invalid_during_alloc,($__internal_2_$__cuda_sm10x_tcgen05_guardrail_trap_unallocated_columns_being_dealloced - $__internal_1_$__cuda_sm10x_tcgen05_guardrail_trap_phase_invalid_during_alloc)
$__internal_1_$__cuda_sm10x_tcgen05_guardrail_trap_phase_invalid_during_alloc:
[----:B------:R-:W-:Y:S05]  /*9470*/  BPT.TRAP 0x1 ;  /* 0x000000040000795c */ /* 0x000fea0000300000 */
[----:B------:R-:W-:-:S04]  /*9480*/  MOV R5, 0x0 ;  /* 0x0000000000057802 */ /* 0x000fc80000000f00 */
[----:B------:R-:W-:Y:S05]  /*9490*/  RET.REL.NODEC R4 `(_ZN7cutlass13device_kernelINS_4gemm6kernel13GemmUniversalIN4cute5tupleIJiiiiEEENS1_10collective13CollectiveMmaINS1_35MainloopSm100TmaUmmaWarpSpecializedILi16ELi2ELi4ENS5_IJNS4_1CILi8EEENSA_ILi1EEESC_EEEEENS5_IJNSA_ILi128EEENSA_ILi64EEENSA_ILi32EEEEEEfNS5_IJlSC_lEEEfSJ_NS4_8TiledMMAINS4_8MMA_AtomIJNS4_23SM100_MMA_TF32_2x1SM_SSINS_10tfloat32_tESN_fLi128ELi64ELNS4_4UMMA5MajorE0ELSP_0ELNSO_7ScaleInE0ELSQ_0EEEEEENS4_6LayoutINS5_IJSC_SC_SC_EEENS5_IJNSA_ILi0EEESV_SV_EEEEENS5_IJNS4_10UnderscoreESY_SY_EEEEENS4_18SM100_TMA_2SM_LOADENS4_14ComposedLayoutINS4_7SwizzleILi3ELi4ELi3EEENS4_18smem_ptr_flag_bitsILi32EEENST_INS5_IJSB_SH_EEENS5_IJSH_SC_EEEEEEEvNS4_8identityENS4_28SM100_TMA_2SM_LOAD_MULTICASTES1A_vS1B_EENS_8epilogue10collective18CollectiveEpilogueINS1E_23Sm100TmaWarpSpecializedILi3ELi2ELi16ELb1ELb0EEEJNS5_IJSG_SG_SH_EEENS5_IJNST_ISG_SC_EENST_INS5_IJNSA_ILi16EEENSA_ILi2EEEEEENS5_IJSC_SH_EEEEEEEEfSJ_fSJ_NS1E_6fusion15FusionCallbacksIS1I_NS1R_17LinearCombinationIffffLNS_15FloatRoundStyleE2EEES1J_S1Q_JEEENS4_5SM1004TMEM4LOAD26SM100_TMEM_LOAD_32dp32b16xENS4_13SM90_TMA_LOADENS12_INS13_ILi2ELi4ELi3EEES16_NST_INS5_IJSB_S1L_EEENS5_IJS1L_SC_EEEEEEENS4_39AutoVectorizingCopyWithAssumedAlignmentILi128EEENS4_14SM90_TMA_STOREES26_S28_S28_EEEvvEEEEvNT_6ParamsE) ;  /* 0xffffff6804d87950 */ /* 0x000fea0003c3ffff */
        .weak           $__internal_2_$__cuda_sm10x_tcgen05_guardrail_trap_unallocated_columns_being_dealloced
        .type           $__internal_2_$__cuda_sm10x_tcgen05_guardrail_trap_unallocated_columns_being_dealloced,@function
        .size           $__internal_2_$__cuda_sm10x_tcgen05_guardrail_trap_unallocated_columns_being_dealloced,(.L_x_212 - $__internal_2_$__cuda_sm10x_tcgen05_guardrail_trap_unallocated_columns_being_dealloced)
$__internal_2_$__cuda_sm10x_tcgen05_guardrail_trap_unallocated_columns_being_dealloced:
[----:B------:R-:W-:Y:S05]  /*94a0*/  BPT.TRAP 0x1 ;  /* 0x000000040000795c */ /* 0x000fea0000300000 */
[----:B------:R-:W-:-:S04]  /*94b0*/  HFMA2 R3, -RZ, RZ, 0, 0 ;  /* 0x00000000ff037431 */ /* 0x000fc800000001ff */
[----:B------:R-:W-:Y:S05]  /*94c0*/  RET.REL.NODEC R2 `(_ZN7cutlass13device_kernelINS_4gemm6kernel13GemmUniversalIN4cute5tupleIJiiiiEEENS1_10collective13CollectiveMmaINS1_35MainloopSm100TmaUmmaWarpSpecializedILi16ELi2ELi4ENS5_IJNS4_1CILi8EEENSA_ILi1EEESC_EEEEENS5_IJNSA_ILi128EEENSA_ILi64EEENSA_ILi32EEEEEEfNS5_IJlSC_lEEEfSJ_NS4_8TiledMMAINS4_8MMA_AtomIJNS4_23SM100_MMA_TF32_2x1SM_SSINS_10tfloat32_tESN_fLi128ELi64ELNS4_4UMMA5MajorE0ELSP_0ELNSO_7ScaleInE0ELSQ_0EEEEEENS4_6LayoutINS5_IJSC_SC_SC_EEENS5_IJNSA_ILi0EEESV_SV_EEEEENS5_IJNS4_10UnderscoreESY_SY_EEEEENS4_18SM100_TMA_2SM_LOADENS4_14ComposedLayoutINS4_7SwizzleILi3ELi4ELi3EEENS4_18smem_ptr_flag_bitsILi32EEENST_INS5_IJSB_SH_EEENS5_IJSH_SC_EEEEEEEvNS4_8identityENS4_28SM100_TMA_2SM_LOAD_MULTICASTES1A_vS1B_EENS_8epilogue10collective18CollectiveEpilogueINS1E_23Sm100TmaWarpSpecializedILi3ELi2ELi16ELb1ELb0EEEJNS5_IJSG_SG_SH_EEENS5_IJNST_ISG_SC_EENST_INS5_IJNSA_ILi16EEENSA_ILi2EEEEEENS5_IJSC_SH_EEEEEEEEfSJ_fSJ_NS1E_6fusion15FusionCallbacksIS1I_NS1R_17LinearCombinationIffffLNS_15FloatRoundStyleE2EEES1J_S1Q_JEEENS4_5SM1004TMEM4LOAD26SM100_TMEM_LOAD_32dp32b16xENS4_13SM90_TMA_LOADENS12_INS13_ILi2ELi4ELi3EEES16_NST_INS5_IJSB_S1L_EEENS5_IJS1L_SC_EEEEEEENS4_39AutoVectorizingCopyWithAssumedAlignmentILi128EEENS4_14SM90_TMA_STOREES26_S28_S28_EEEvvEEEEvNT_6ParamsE) ;  /* 0xffffff6802cc7950 */ /* 0x000fea0003c3ffff */
.L_x_211:
[----:B------:R-:W-:-:S00]  /*94d0*/  BRA `(.L_x_211) ;  /* 0xfffffffc00fc7947 */ /* 0x000fc0000383ffff */
[----:B------:R-:W-:-:S00]  /*94e0*/  NOP ;  /* 0x0000000000007918 */ /* 0x000fc00000000000 */
        /* <DEDUP_REMOVED lines=9> */
.L_x_212:


//--------------------- .nv.global.init           --------------------------
	.section	.nv.global.init,"aw",@progbits
.nv.global.init:
	.type		$str$27,@object
	.size		$str$27,($str$28 - $str$27)
$str$27:
        /*0000*/ 	.byte	0x28, 0x61, 0x64, 0x64, 0x72, 0x65, 0x73, 0x73, 0x20, 0x26, 0x20, 0x6d, 0x61, 0x73, 0x6b, 0x29
        /*0010*/ 	.byte	0x20, 0x3d, 0x3d, 0x20, 0x30, 0x00
	.type		$str$28,@object
	.size		$str$28,($str$26 - $str$28)
$str$28:
        /*0016*/ 	.byte	0x2f, 0x74, 0x6d, 0x70, 0x2f, 0x63, 0x75, 0x74, 0x6c, 0x61, 0x73, 0x73, 0x5f, 0x73, 0x77, 0x65
        /*0026*/ 	.byte	0x65, 0x70, 0x5f, 0x73, 0x72, 0x63, 0x2f, 0x69, 0x6e, 0x63, 0x6c, 0x75, 0x64, 0x65, 0x2f, 0x63
        /*0036*/ 	.byte	0x75, 0x74, 0x65, 0x2f, 0x70, 0x6f, 0x69, 0x6e, 0x74, 0x65, 0x72, 0x5f, 0x66, 0x6c, 0x61, 0x67
        /*0046*/ 	.byte	0x67, 0x65, 0x64, 0x2e, 0x68, 0x70, 0x70, 0x00
	.type		$str$26,@object
	.size		$str$26,($str$25 - $str$26)
$str$26:
        /*004e*/ 	.byte	0x2f, 0x74, 0x6d, 0x70, 0x2f, 0x63, 0x75, 0x74, 0x6c, 0x61, 0x73, 0x73, 0x5f, 0x73, 0x77, 0x65
        /*005e*/ 	.byte	0x65, 0x70, 0x5f, 0x73, 0x72, 0x63, 0x2f, 0x69, 0x6e, 0x63, 0x6c, 0x75, 0x64, 0x65, 0x2f, 0x63
        /*006e*/ 	.byte	0x75, 0x74, 0x65, 0x2f, 0x61, 0x74, 0x6f, 0x6d, 0x2f, 0x63, 0x6f, 0x70, 0x79, 0x5f, 0x74, 0x72
        /*007e*/ 	.byte	0x61, 0x69, 0x74, 0x73, 0x5f, 0x73, 0x6d, 0x31, 0x30, 0x30, 0x2e, 0x68, 0x70, 0x70, 0x00
	.type		$str$25,@object
	.size		$str$25,(__unnamed_1 - $str$25)
$str$25:
        /*008d*/ 	.byte	0x28, 0x28, 0x75, 0x69, 0x6e, 0x74, 0x33, 0x32, 0x5f, 0x74, 0x28, 0x74, 0x68, 0x72, 0x65, 0x61
        /*009d*/ 	.byte	0x64, 0x49, 0x64, 0x78, 0x2e, 0x78, 0x29, 0x20, 0x2f, 0x20, 0x33, 0x32, 0x29, 0x20, 0x25, 0x20
        /*00ad*/ 	.byte	0x34, 0x29, 0x20, 0x3d, 0x3d, 0x20, 0x28, 0x28, 0x28, 0x74, 0x6d, 0x65, 0x6d, 0x5f, 0x61, 0x64
        /*00bd*/ 	.byte	0x64, 0x72, 0x20, 0x3e, 0x3e, 0x20, 0x31, 0x36, 0x29, 0x20, 0x2f, 0x20, 0x33, 0x32, 0x29, 0x20
        /*00cd*/ 	.byte	0x25, 0x20, 0x34, 0x29, 0x00
	.type		__unnamed_1,@object
	.size		__unnamed_1,(__unnamed_2 - __unnamed_1)
__unnamed_1:
        /*00d2*/ 	.byte	0x61, 0x75, 0x74, 0x6f, 0x20, 0x63, 0x75, 0x74, 0x65, 0x3a, 0x3a, 0x61, 0x73, 0x5f, 0x70, 0x6f
        /* <DEDUP_REMOVED lines=23> */
        /*0252*/ 	.byte	0x3a, 0x3a, 0x43, 0x3c, 0x32, 0x30, 0x34, 0x38, 0x3e, 0x3e, 0x3e, 0x3e, 0x5d, 0x00
	.type		__unnamed_2,@object
	.size		__unnamed_2,(.L_2 - __unnamed_2)
__unnamed_2:
        /* <DEDUP_REMOVED lines=42> */
        /*0500*/ 	.byte	0x3e, 0x5d, 0x00
.L_2:


//--------------------- .nv.shared._ZN7cutlass13device_kernelINS_4gemm6kernel13GemmUniversalIN4cute5tupleIJiiiiEEENS1_10collective13CollectiveMmaINS1_35MainloopSm100TmaUmmaWarpSpecializedILi16ELi2ELi4ENS5_IJNS4_1CILi8EEENSA_ILi1EEESC_EEEEENS5_IJNSA_ILi128EEENSA_ILi64EEENSA_ILi32EEEEEEfNS5_IJlSC_lEEEfSJ_NS4_8TiledMMAINS4_8MMA_AtomIJNS4_23SM100_MMA_TF32_2x1SM_SSINS_10tfloat32_tESN_fLi128ELi64ELNS4_4UMMA5MajorE0ELSP_0ELNSO_7ScaleInE0ELSQ_0EEEEEENS4_6LayoutINS5_IJSC_SC_SC_EEENS5_IJNSA_ILi0EEESV_SV_EEEEENS5_IJNS4_10UnderscoreESY_SY_EEEEENS4_18SM100_TMA_2SM_LOADENS4_14ComposedLayoutINS4_7SwizzleILi3ELi4ELi3EEENS4_18smem_ptr_flag_bitsILi32EEENST_INS5_IJSB_SH_EEENS5_IJSH_SC_EEEEEEEvNS4_8identityENS4_28SM100_TMA_2SM_LOAD_MULTICASTES1A_vS1B_EENS_8epilogue10collective18CollectiveEpilogueINS1E_23Sm100TmaWarpSpecializedILi3ELi2ELi16ELb1ELb0EEEJNS5_IJSG_SG_SH_EEENS5_IJNST_ISG_SC_EENST_INS5_IJNSA_ILi16EEENSA_ILi2EEEEEENS5_IJSC_SH_EEEEEEEEfSJ_fSJ_NS1E_6fusion15FusionCallbacksIS1I_NS1R_17LinearCombinationIffffLNS_15FloatRoundStyleE2EEES1J_S1Q_JEEENS4_5SM1004TMEM4LOAD26SM100_TMEM_LOAD_32dp32b16xENS4_13SM90_TMA_LOADENS12_INS13_ILi2ELi4ELi3EEES16_NST_INS5_IJSB_S1L_EEENS5_IJS1L_SC_EEEEEEENS4_39AutoVectorizingCopyWithAssumedAlignmentILi128EEENS4_14SM90_TMA_STOREES26_S28_S28_EEEvvEEEEvNT_6ParamsE --------------------------
	.section	.nv.shared._ZN7cutlass13device_kernelINS_4gemm6kernel13GemmUniversalIN4cute5tupleIJiiiiEEENS1_10collective13CollectiveMmaINS1_35MainloopSm100TmaUmmaWarpSpecializedILi16ELi2ELi4ENS5_IJNS4_1CILi8EEENSA_ILi1EEESC_EEEEENS5_IJNSA_ILi128EEENSA_ILi64EEENSA_ILi32EEEEEEfNS5_IJlSC_lEEEfSJ_NS4_8TiledMMAINS4_8MMA_AtomIJNS4_23SM100_MMA_TF32_2x1SM_SSINS_10tfloat32_tESN_fLi128ELi64ELNS4_4UMMA5MajorE0ELSP_0ELNSO_7ScaleInE0ELSQ_0EEEEEENS4_6LayoutINS5_IJSC_SC_SC_EEENS5_IJNSA_ILi0EEESV_SV_EEEEENS5_IJNS4_10UnderscoreESY_SY_EEEEENS4_18SM100_TMA_2SM_LOADENS4_14ComposedLayoutINS4_7SwizzleILi3ELi4ELi3EEENS4_18smem_ptr_flag_bitsILi32EEENST_INS5_IJSB_SH_EEENS5_IJSH_SC_EEEEEEEvNS4_8identityENS4_28SM100_TMA_2SM_LOAD_MULTICASTES1A_vS1B_EENS_8epilogue10collective18CollectiveEpilogueINS1E_23Sm100TmaWarpSpecializedILi3ELi2ELi16ELb1ELb0EEEJNS5_IJSG_SG_SH_EEENS5_IJNST_ISG_SC_EENST_INS5_IJNSA_ILi16EEENSA_ILi2EEEEEENS5_IJSC_SH_EEEEEEEEfSJ_fSJ_NS1E_6fusion15FusionCallbacksIS1I_NS1R_17LinearCombinationIffffLNS_15FloatRoundStyleE2EEES1J_S1Q_JEEENS4_5SM1004TMEM4LOAD26SM100_TMEM_LOAD_32dp32b16xENS4_13SM90_TMA_LOADENS12_INS13_ILi2ELi4ELi3EEES16_NST_INS5_IJSB_S1L_EEENS5_IJS1L_SC_EEEEEEENS4_39AutoVectorizingCopyWithAssumedAlignmentILi128EEENS4_14SM90_TMA_STOREES26_S28_S28_EEEvvEEEEvNT_6ParamsE,"aw",@nobits
	.sectionflags	@""
	.align	16
	.zero		1024


//--------------------- .nv.shared.reserved.0     --------------------------
	.section	.nv.shared.reserved.0,"aw",@nobits
	.weak		__nv_reservedSMEM_offset_0_alias
	.size		__nv_reservedSMEM_offset_0_alias, 0, 64
	.other		__nv_reservedSMEM_offset_0_alias,@"STO_CUDA_RESERVED_SHARED STV_DEFAULT"
__nv_reservedSMEM_offset_0_alias:
	.zero		0
.nv.shared.reserved.0:
	.zero		64
	.weak		__nv_reservedSMEM_tcgen05_partition
	.type		__nv_reservedSMEM_tcgen05_partition,@object
	.size		__nv_reservedSMEM_tcgen05_partition,(.L_0 - __nv_reservedSMEM_tcgen05_partition)
__nv_reservedSMEM_tcgen05_partition:
	.zero		32
.L_0:


//--------------------- .nv.global                --------------------------
	.section	.nv.global,"aw",@nobits
.nv.global:
	.type		_ZN40_INTERNAL_53b2f796_4_k_cu_869c3e27_254374cute1_E,@object
	.size		_ZN40_INTERNAL_53b2f796_4_k_cu_869c3e27_254374cute1_E,(_ZN40_INTERNAL_53b2f796_4_k_cu_869c3e27_254374cuda3std3__45__cpo6cbeginE - _ZN40_INTERNAL_53b2f796_4_k_cu_869c3e27_254374cute1_E)
_ZN40_INTERNAL_53b2f796_4_k_cu_869c3e27_254374cute1_E:
	.zero		1
	.type		_ZN40_INTERNAL_53b2f796_4_k_cu_869c3e27_254374cuda3std3__45__cpo6cbeginE,@object
	.size		_ZN40_INTERNAL_53b2f796_4_k_cu_869c3e27_254374cuda3std3__45__cpo6cbeginE,(_ZN40_INTERNAL_53b2f796_4_k_cu_869c3e27_254374cuda3std3__48in_placeE - _ZN40_INTERNAL_53b2f796_4_k_cu_869c3e27_254374cuda3std3__45__cpo6cbeginE)
_ZN40_INTERNAL_53b2f796_4_k_cu_869c3e27_254374cuda3std3__45__cpo6cbeginE:
	.zero		1
	.type		_ZN40_INTERNAL_53b2f796_4_k_cu_869c3e27_254374cuda3std3__48in_placeE,@object
	.size		_ZN40_INTERNAL_53b2f796_4_k_cu_869c3e27_254374cuda3std3__48in_placeE,(_ZN40_INTERNAL_53b2f796_4_k_cu_869c3e27_254374cuda3std6ranges3__45__cpo9iter_moveE - _ZN40_INTERNAL_53b2f796_4_k_cu_869c3e27_254374cuda3std3__48in_placeE)
_ZN40_INTERNAL_53b2f796_4_k_cu_869c3e27_254374cuda3std3__48in_placeE:
	.zero		1
	.type		_ZN40_INTERNAL_53b2f796_4_k_cu_869c3e27_254374cuda3std6ranges3__45__cpo9iter_moveE,@object
	.size		_ZN40_INTERNAL_53b2f796_4_k_cu_869c3e27_254374cuda3std6ranges3__45__cpo9iter_moveE,(_ZN40_INTERNAL_53b2f796_4_k_cu_869c3e27_254374cuda3std3__45__cpo5beginE - _ZN40_INTERNAL_53b2f796_4_k_cu_869c3e27_254374cuda3std6ranges3__45__cpo9iter_moveE)
_ZN40_INTERNAL_53b2f796_4_k_cu_869c3e27_254374cuda3std6ranges3__45__cpo9iter_moveE:
	.zero		1
	.type		_ZN40_INTERNAL_53b2f796_4_k_cu_869c3e27_254374cuda3std3__45__cpo5beginE,@object
	.size		_ZN40_INTERNAL_53b2f796_4_k_cu_869c3e27_254374cuda3std3__45__cpo5beginE,(_ZN40_INTERNAL_53b2f796_4_k_cu_869c3e27_254374cuda3std3__442_GLOBAL__N__53b2f796_4_k_cu_869c3e27_254376ignoreE - _ZN40_INTERNAL_53b2f796_4_k_cu_869c3e27_254374cuda3std3__45__cpo5beginE)
_ZN40_INTERNAL_53b2f796_4_k_cu_869c3e27_254374cuda3std3__45__cpo5beginE:
	.zero		1
	.type		_ZN40_INTERNAL_53b2f796_4_k_cu_869c3e27_254374cuda3std3__442_GLOBAL__N__53b2f796_4_k_cu_869c3e27_254376ignoreE,@object
	.size		_ZN40_INTERNAL_53b2f796_4_k_cu_869c3e27_254374cuda3std3__442_GLOBAL__N__53b2f796_4_k_cu_869c3e27_254376ignoreE,(_ZN40_INTERNAL_53b2f796_4_k_cu_869c3e27_254374cute7productE - _ZN40_INTERNAL_53b2f796_4_k_cu_869c3e27_254374cuda3std3__442_GLOBAL__N__53b2f796_4_k_cu_869c3e27_254376ignoreE)
_ZN40_INTERNAL_53b2f796_4_k_cu_869c3e27_254374cuda3std3__442_GLOBAL__N__53b2f796_4_k_cu_869c3e27_254376ignoreE:
	.zero		1
	.type		_ZN40_INTERNAL_53b2f796_4_k_cu_869c3e27_254374cute7productE,@object
	.size		_ZN40_INTERNAL_53b2f796_4_k_cu_869c3e27_254374cute7productE,(_ZN40_INTERNAL_53b2f796_4_k_cu_869c3e27_254374cuda3std3__45__cpo3endE - _ZN40_INTERNAL_53b2f796_4_k_cu_869c3e27_254374cute7productE)
_ZN40_INTERNAL_53b2f796_4_k_cu_869c3e27_254374cute7productE:
	.zero		1
	.type		_ZN40_INTERNAL_53b2f796_4_k_cu_869c3e27_254374cuda3std3__45__cpo3endE,@object
	.size		_ZN40_INTERNAL_53b2f796_4_k_cu_869c3e27_254374cuda3std3__45__cpo3endE,(_ZN40_INTERNAL_53b2f796_4_k_cu_869c3e27_254374cuda3std3__419piecewise_constructE - _ZN40_INTERNAL_53b2f796_4_k_cu_869c3e27_254374cuda3std3__45__cpo3endE)
_ZN40_INTERNAL_53b2f796_4_k_cu_869c3e27_254374cuda3std3__45__cpo3endE:
	.zero		1
	.type		_ZN40_INTERNAL_53b2f796_4_k_cu_869c3e27_254374cuda3std3__419piecewise_constructE,@object
	.size		_ZN40_INTERNAL_53b2f796_4_k_cu_869c3e27_254374cuda3std3__419piecewise_constructE,(_ZN40_INTERNAL_53b2f796_4_k_cu_869c3e27_254374cuda3std3__45__cpo4cendE - _ZN40_INTERNAL_53b2f796_4_k_cu_869c3e27_254374cuda3std3__419piecewise_constructE)
_ZN40_INTERNAL_53b2f796_4_k_cu_869c3e27_254374cuda3std3__419piecewise_constructE:
	.zero		1
	.type		_ZN40_INTERNAL_53b2f796_4_k_cu_869c3e27_254374cuda3std3__45__cpo4cendE,@object
	.size		_ZN40_INTERNAL_53b2f796_4_k_cu_869c3e27_254374cuda3std3__45__cpo4cendE,(_ZN40_INTERNAL_53b2f796_4_k_cu_869c3e27_254374cuda3std6ranges3__45__cpo4swapE - _ZN40_INTERNAL_53b2f796_4_k_cu_869c3e27_254374cuda3std3__45__cpo4cendE)
_ZN40_INTERNAL_53b2f796_4_k_cu_869c3e27_254374cuda3std3__45__cpo4cendE:
	.zero		1
	.type		_ZN40_INTERNAL_53b2f796_4_k_cu_869c3e27_254374cuda3std6ranges3__45__cpo4swapE,@object
	.size		_ZN40_INTERNAL_53b2f796_4_k_cu_869c3e27_254374cuda3std6ranges3__45__cpo4swapE,(.L_10 - _ZN40_INTERNAL_53b2f796_4_k_cu_869c3e27_254374cuda3std6ranges3__45__cpo4swapE)
_ZN40_INTERNAL_53b2f796_4_k_cu_869c3e27_254374cuda3std6ranges3__45__cpo4swapE:
	.zero		1
.L_10:


//--------------------- .nv.constant0._ZN7cutlass13device_kernelINS_4gemm6kernel13GemmUniversalIN4cute5tupleIJiiiiEEENS1_10collective13CollectiveMmaINS1_35MainloopSm100TmaUmmaWarpSpecializedILi16ELi2ELi4ENS5_IJNS4_1CILi8EEENSA_ILi1EEESC_EEEEENS5_IJNSA_ILi128EEENSA_ILi64EEENSA_ILi32EEEEEEfNS5_IJlSC_lEEEfSJ_NS4_8TiledMMAINS4_8MMA_AtomIJNS4_23SM100_MMA_TF32_2x1SM_SSINS_10tfloat32_tESN_fLi128ELi64ELNS4_4UMMA5MajorE0ELSP_0ELNSO_7ScaleInE0ELSQ_0EEEEEENS4_6LayoutINS5_IJSC_SC_SC_EEENS5_IJNSA_ILi0EEESV_SV_EEEEENS5_IJNS4_10UnderscoreESY_SY_EEEEENS4_18SM100_TMA_2SM_LOADENS4_14ComposedLayoutINS4_7SwizzleILi3ELi4ELi3EEENS4_18smem_ptr_flag_bitsILi32EEENST_INS5_IJSB_SH_EEENS5_IJSH_SC_EEEEEEEvNS4_8identityENS4_28SM100_TMA_2SM_LOAD_MULTICASTES1A_vS1B_EENS_8epilogue10collective18CollectiveEpilogueINS1E_23Sm100TmaWarpSpecializedILi3ELi2ELi16ELb1ELb0EEEJNS5_IJSG_SG_SH_EEENS5_IJNST_ISG_SC_EENST_INS5_IJNSA_ILi16EEENSA_ILi2EEEEEENS5_IJSC_SH_EEEEEEEEfSJ_fSJ_NS1E_6fusion15FusionCallbacksIS1I_NS1R_17LinearCombinationIffffLNS_15FloatRoundStyleE2EEES1J_S1Q_JEEENS4_5SM1004TMEM4LOAD26SM100_TMEM_LOAD_32dp32b16xENS4_13SM90_TMA_LOADENS12_INS13_ILi2ELi4ELi3EEES16_NST_INS5_IJSB_S1L_EEENS5_IJS1L_SC_EEEEEEENS4_39AutoVectorizingCopyWithAssumedAlignmentILi128EEENS4_14SM90_TMA_STOREES26_S28_S28_EEEvvEEEEvNT_6ParamsE --------------------------
	.section	.nv.constant0._ZN7cutlass13device_kernelINS_4gemm6kernel13GemmUniversalIN4cute5tupleIJiiiiEEENS1_10collective13CollectiveMmaINS1_35MainloopSm100TmaUmmaWarpSpecializedILi16ELi2ELi4ENS5_IJNS4_1CILi8EEENSA_ILi1EEESC_EEEEENS5_IJNSA_ILi128EEENSA_ILi64EEENSA_ILi32EEEEEEfNS5_IJlSC_lEEEfSJ_NS4_8TiledMMAINS4_8MMA_AtomIJNS4_23SM100_MMA_TF32_2x1SM_SSINS_10tfloat32_tESN_fLi128ELi64ELNS4_4UMMA5MajorE0ELSP_0ELNSO_7ScaleInE0ELSQ_0EEEEEENS4_6LayoutINS5_IJSC_SC_SC_EEENS5_IJNSA_ILi0EEESV_SV_EEEEENS5_IJNS4_10UnderscoreESY_SY_EEEEENS4_18SM100_TMA_2SM_LOADENS4_14ComposedLayoutINS4_7SwizzleILi3ELi4ELi3EEENS4_18smem_ptr_flag_bitsILi32EEENST_INS5_IJSB_SH_EEENS5_IJSH_SC_EEEEEEEvNS4_8identityENS4_28SM100_TMA_2SM_LOAD_MULTICASTES1A_vS1B_EENS_8epilogue10collective18CollectiveEpilogueINS1E_23Sm100TmaWarpSpecializedILi3ELi2ELi16ELb1ELb0EEEJNS5_IJSG_SG_SH_EEENS5_IJNST_ISG_SC_EENST_INS5_IJNSA_ILi16EEENSA_ILi2EEEEEENS5_IJSC_SH_EEEEEEEEfSJ_fSJ_NS1E_6fusion15FusionCallbacksIS1I_NS1R_17LinearCombinationIffffLNS_15FloatRoundStyleE2EEES1J_S1Q_JEEENS4_5SM1004TMEM4LOAD26SM100_TMEM_LOAD_32dp32b16xENS4_13SM90_TMA_LOADENS12_INS13_ILi2ELi4ELi3EEES16_NST_INS5_IJSB_S1L_EEENS5_IJS1L_SC_EEEEEEENS4_39AutoVectorizingCopyWithAssumedAlignmentILi128EEENS4_14SM90_TMA_STOREES26_S28_S28_EEEvvEEEEvNT_6ParamsE,"a",@progbits
	.sectionflags	@""
	.align	4
.nv.constant0._ZN7cutlass13device_kernelINS_4gemm6kernel13GemmUniversalIN4cute5tupleIJiiiiEEENS1_10collective13CollectiveMmaINS1_35MainloopSm100TmaUmmaWarpSpecializedILi16ELi2ELi4ENS5_IJNS4_1CILi8EEENSA_ILi1EEESC_EEEEENS5_IJNSA_ILi128EEENSA_ILi64EEENSA_ILi32EEEEEEfNS5_IJlSC_lEEEfSJ_NS4_8TiledMMAINS4_8MMA_AtomIJNS4_23SM100_MMA_TF32_2x1SM_SSINS_10tfloat32_tESN_fLi128ELi64ELNS4_4UMMA5MajorE0ELSP_0ELNSO_7ScaleInE0ELSQ_0EEEEEENS4_6LayoutINS5_IJSC_SC_SC_EEENS5_IJNSA_ILi0EEESV_SV_EEEEENS5_IJNS4_10UnderscoreESY_SY_EEEEENS4_18SM100_TMA_2SM_LOADENS4_14ComposedLayoutINS4_7SwizzleILi3ELi4ELi3EEENS4_18smem_ptr_flag_bitsILi32EEENST_INS5_IJSB_SH_EEENS5_IJSH_SC_EEEEEEEvNS4_8identityENS4_28SM100_TMA_2SM_LOAD_MULTICASTES1A_vS1B_EENS_8epilogue10collective18CollectiveEpilogueINS1E_23Sm100TmaWarpSpecializedILi3ELi2ELi16ELb1ELb0EEEJNS5_IJSG_SG_SH_EEENS5_IJNST_ISG_SC_EENST_INS5_IJNSA_ILi16EEENSA_ILi2EEEEEENS5_IJSC_SH_EEEEEEEEfSJ_fSJ_NS1E_6fusion15FusionCallbacksIS1I_NS1R_17LinearCombinationIffffLNS_15FloatRoundStyleE2EEES1J_S1Q_JEEENS4_5SM1004TMEM4LOAD26SM100_TMEM_LOAD_32dp32b16xENS4_13SM90_TMA_LOADENS12_INS13_ILi2ELi4ELi3EEES16_NST_INS5_IJSB_S1L_EEENS5_IJS1L_SC_EEEEEEENS4_39AutoVectorizingCopyWithAssumedAlignmentILi128EEENS4_14SM90_TMA_STOREES26_S28_S28_EEEvvEEEEvNT_6ParamsE:
	.zero		2944


//--------------------- SYMBOLS --------------------------

	.type		.nv.reservedSmem.offset0,@object
	.size		.nv.reservedSmem.offset0,0x4
	.type		.nv.reservedSmem.cap,@object
	.size		.nv.reservedSmem.cap,0x4
	.type		__assertfail,@function
